// auto-generated by cutlass_sweep.gemm — config: {"arch": "sm_90", "cluster_m": 2, "cluster_n": 2, "dtype": "e4m3", "dtype_b": "e4m3", "layout": "nt", "stages": 0, "tile_k": 128, "tile_m": 256, "tile_n": 256}
#include "cutlass/cutlass.h"
#include "cutlass/gemm/collective/collective_builder.hpp"
#include "cutlass/gemm/device/gemm_universal_adapter.h"
#include "cutlass/gemm/kernel/gemm_universal.hpp"
#include "cutlass/epilogue/collective/collective_builder.hpp"

using ElemA = cutlass::float_e4m3_t;
using ElemB = cutlass::float_e4m3_t;
using ElemCD = cutlass::float_e4m3_t;
using Acc  = float;
using TileShape    = cute::Shape<cute::_256, cute::_256, cute::_128>;
using ClusterShape = cute::Shape<cute::_2, cute::_2, cute::_1>;

using CollectiveEpilogue = typename cutlass::epilogue::collective::CollectiveBuilder<
    cutlass::arch::Sm90, cutlass::arch::OpClassTensorOp,
    TileShape, ClusterShape,
    cutlass::epilogue::collective::EpilogueTileAuto,
    Acc, Acc,
    ElemCD, cutlass::layout::RowMajor, 128 / cutlass::sizeof_bits<ElemCD>::value,
    ElemCD, cutlass::layout::RowMajor, 128 / cutlass::sizeof_bits<ElemCD>::value,
    cutlass::epilogue::collective::EpilogueScheduleAuto
  >::CollectiveOp;

using CollectiveMainloop = typename cutlass::gemm::collective::CollectiveBuilder<
    cutlass::arch::Sm90, cutlass::arch::OpClassTensorOp,
    ElemA, cutlass::layout::RowMajor, 128 / cutlass::sizeof_bits<ElemA>::value,
    ElemB, cutlass::layout::ColumnMajor, 128 / cutlass::sizeof_bits<ElemB>::value,
    Acc,
    TileShape, ClusterShape,
    cutlass::gemm::collective::StageCountAutoCarveout<static_cast<int>(sizeof(typename CollectiveEpilogue::SharedStorage))>,
    cutlass::gemm::collective::KernelScheduleAuto
  >::CollectiveOp;

using GemmKernel = cutlass::gemm::kernel::GemmUniversal<
    cute::Shape<int,int,int,int>,
    CollectiveMainloop,
    CollectiveEpilogue
>;
using Gemm = cutlass::gemm::device::GemmUniversalAdapter<GemmKernel>;

// Force the device kernel symbol into the cubin without needing a host main.
auto* _anchor = &cutlass::device_kernel<GemmKernel>;


// ===== COMPILED SASS (sm_90a) =====

	.target	sm_90a

	.elftype	@"ET_EXEC"


//--------------------- .note.nv.tkinfo           --------------------------
	.section	.note.nv.tkinfo,"",@"SHT_NOTE"
	.sectionflags	@"SHF_NOTE_NV_TKINFO"
	.tkinfo
        /*0018*/ 	.word	0x00000002
        /*0030*/ 	.string	""
        /*0030*/ 	.string	"ptxas"
        /*0030*/ 	.string	"Cuda compilation tools, release 13.0, V13.0.88"
        /*0030*/ 	.string	"Build cuda_13.0.r13.0/compiler.36424714_0"
        /*0030*/ 	.string	"-arch sm_90a -m 64 "



//--------------------- .note.nv.cuinfo           --------------------------
	.section	.note.nv.cuinfo,"",@"SHT_NOTE"
	.sectionflags	@"SHF_NOTE_NV_CUINFO"
        /*0018*/ 	.short	0x0002
        /*001a*/ 	.short	0x005a
        /*001c*/ 	.short	0x0082
	.zero		2


//--------------------- .nv.info                  --------------------------
	.section	.nv.info,"",@"SHT_CUDA_INFO"
	.align	4


	//----- nvinfo : EIATTR_REGCOUNT
	.align		4
        /*0000*/ 	.byte	0x04, 0x2f
        /*0002*/ 	.short	(.L_12 - .L_11)
	.align		4
.L_11:
        /*0004*/ 	.word	index@(_ZN7cutlass13device_kernelINS_4gemm6kernel13GemmUniversalIN4cute5tupleIJiiiiEEENS1_10collective13CollectiveMmaINS1_37MainloopSm90TmaGmmaWarpSpecializedFP8ILi3ENS5_IJNS4_1CILi2EEESB_NSA_ILi1EEEEEENS1_35KernelTmaWarpSpecializedCooperativeEEENS5_IJNSA_ILi256EEESG_NSA_ILi128EEEEEENS_12float_e4m3_tENS5_IJlSC_lEEESJ_SK_NS4_8TiledMMAINS4_8MMA_AtomIJNS4_4SM904GMMA31MMA_64x256x32_F32E4M3E4M3_SS_TNILNSO_7ScaleInE1ELSQ_1EEEEEENS4_6LayoutINS5_IJSB_SC_SC_EEENS5_IJSC_NSA_ILi0EEESV_EEEEENS5_IJNS4_10UnderscoreESY_SY_EEEEENS4_23SM90_TMA_LOAD_MULTICASTENS4_14ComposedLayoutINS4_7SwizzleILi3ELi4ELi3EEENS4_18smem_ptr_flag_bitsILi8EEENST_INS5_IJNSA_ILi8EEESH_EEENS5_IJSH_SC_EEEEEEEvNS4_8identityES11_S1B_vS1C_EENS_8epilogue10collective6detail29Sm90TmaWarpSpecializedAdapterINS1F_15DefaultEpilogueISJ_SK_SK_NS1E_6thread17LinearCombinationISJ_Li1EffLNS1J_9ScaleType4KindE0ELNS_15FloatRoundStyleE2ESJ_EENS1_15EpilogueDefaultEEEEEvvEEEEvNT_6ParamsE)
        /*0008*/ 	.word	0x000000a8


	//----- nvinfo : EIATTR_FRAME_SIZE
	.align		4
.L_12:
        /*000c*/ 	.byte	0x04, 0x11
        /*000e*/ 	.short	(.L_14 - .L_13)
	.align		4
.L_13:
        /*0010*/ 	.word	index@(_ZN7cutlass13device_kernelINS_4gemm6kernel13GemmUniversalIN4cute5tupleIJiiiiEEENS1_10collective13CollectiveMmaINS1_37MainloopSm90TmaGmmaWarpSpecializedFP8ILi3ENS5_IJNS4_1CILi2EEESB_NSA_ILi1EEEEEENS1_35KernelTmaWarpSpecializedCooperativeEEENS5_IJNSA_ILi256EEESG_NSA_ILi128EEEEEENS_12float_e4m3_tENS5_IJlSC_lEEESJ_SK_NS4_8TiledMMAINS4_8MMA_AtomIJNS4_4SM904GMMA31MMA_64x256x32_F32E4M3E4M3_SS_TNILNSO_7ScaleInE1ELSQ_1EEEEEENS4_6LayoutINS5_IJSB_SC_SC_EEENS5_IJSC_NSA_ILi0EEESV_EEEEENS5_IJNS4_10UnderscoreESY_SY_EEEEENS4_23SM90_TMA_LOAD_MULTICASTENS4_14ComposedLayoutINS4_7SwizzleILi3ELi4ELi3EEENS4_18smem_ptr_flag_bitsILi8EEENST_INS5_IJNSA_ILi8EEESH_EEENS5_IJSH_SC_EEEEEEEvNS4_8identityES11_S1B_vS1C_EENS_8epilogue10collective6detail29Sm90TmaWarpSpecializedAdapterINS1F_15DefaultEpilogueISJ_SK_SK_NS1E_6thread17LinearCombinationISJ_Li1EffLNS1J_9ScaleType4KindE0ELNS_15FloatRoundStyleE2ESJ_EENS1_15EpilogueDefaultEEEEEvvEEEEvNT_6ParamsE)
        /*0014*/ 	.word	0x00000cc8


	//----- nvinfo : EIATTR_MIN_STACK_SIZE
	.align		4
.L_14:
        /*0018*/ 	.byte	0x04, 0x12
        /*001a*/ 	.short	(.L_16 - .L_15)
	.align		4
.L_15:
        /*001c*/ 	.word	index@(_ZN7cutlass13device_kernelINS_4gemm6kernel13GemmUniversalIN4cute5tupleIJiiiiEEENS1_10collective13CollectiveMmaINS1_37MainloopSm90TmaGmmaWarpSpecializedFP8ILi3ENS5_IJNS4_1CILi2EEESB_NSA_ILi1EEEEEENS1_35KernelTmaWarpSpecializedCooperativeEEENS5_IJNSA_ILi256EEESG_NSA_ILi128EEEEEENS_12float_e4m3_tENS5_IJlSC_lEEESJ_SK_NS4_8TiledMMAINS4_8MMA_AtomIJNS4_4SM904GMMA31MMA_64x256x32_F32E4M3E4M3_SS_TNILNSO_7ScaleInE1ELSQ_1EEEEEENS4_6LayoutINS5_IJSB_SC_SC_EEENS5_IJSC_NSA_ILi0EEESV_EEEEENS5_IJNS4_10UnderscoreESY_SY_EEEEENS4_23SM90_TMA_LOAD_MULTICASTENS4_14ComposedLayoutINS4_7SwizzleILi3ELi4ELi3EEENS4_18smem_ptr_flag_bitsILi8EEENST_INS5_IJNSA_ILi8EEESH_EEENS5_IJSH_SC_EEEEEEEvNS4_8identityES11_S1B_vS1C_EENS_8epilogue10collective6detail29Sm90TmaWarpSpecializedAdapterINS1F_15DefaultEpilogueISJ_SK_SK_NS1E_6thread17LinearCombinationISJ_Li1EffLNS1J_9ScaleType4KindE0ELNS_15FloatRoundStyleE2ESJ_EENS1_15EpilogueDefaultEEEEEvvEEEEvNT_6ParamsE)
        /*0020*/ 	.word	0x00000cc8
.L_16:


//--------------------- .nv.compat                --------------------------
	.section	.nv.compat,"",@"SHT_CUDA_COMPAT_INFO"
	.align	4
        /*0000*/ 	.byte	0x02, 0x09, 0x01, 0x00, 0x02, 0x02, 0x04, 0x00, 0x02, 0x05, 0x05, 0x00, 0x03, 0x07, 0x01, 0x01
        /*0010*/ 	.byte	0x02, 0x03, 0x01, 0x00, 0x02, 0x06, 0x01, 0x00, 0x04, 0x0b, 0x08, 0x00, 0x00, 0x00, 0x00, 0x00
        /*0020*/ 	.byte	0x00, 0x00, 0x00, 0x00


//--------------------- .nv.info._ZN7cutlass13device_kernelINS_4gemm6kernel13GemmUniversalIN4cute5tupleIJiiiiEEENS1_10collective13CollectiveMmaINS1_37MainloopSm90TmaGmmaWarpSpecializedFP8ILi3ENS5_IJNS4_1CILi2EEESB_NSA_ILi1EEEEEENS1_35KernelTmaWarpSpecializedCooperativeEEENS5_IJNSA_ILi256EEESG_NSA_ILi128EEEEEENS_12float_e4m3_tENS5_IJlSC_lEEESJ_SK_NS4_8TiledMMAINS4_8MMA_AtomIJNS4_4SM904GMMA31MMA_64x256x32_F32E4M3E4M3_SS_TNILNSO_7ScaleInE1ELSQ_1EEEEEENS4_6LayoutINS5_IJSB_SC_SC_EEENS5_IJSC_NSA_ILi0EEESV_EEEEENS5_IJNS4_10UnderscoreESY_SY_EEEEENS4_23SM90_TMA_LOAD_MULTICASTENS4_14ComposedLayoutINS4_7SwizzleILi3ELi4ELi3EEENS4_18smem_ptr_flag_bitsILi8EEENST_INS5_IJNSA_ILi8EEESH_EEENS5_IJSH_SC_EEEEEEEvNS4_8identityES11_S1B_vS1C_EENS_8epilogue10collective6detail29Sm90TmaWarpSpecializedAdapterINS1F_15DefaultEpilogueISJ_SK_SK_NS1E_6thread17LinearCombinationISJ_Li1EffLNS1J_9ScaleType4KindE0ELNS_15FloatRoundStyleE2ESJ_EENS1_15EpilogueDefaultEEEEEvvEEEEvNT_6ParamsE --------------------------
	.section	.nv.info._ZN7cutlass13device_kernelINS_4gemm6kernel13GemmUniversalIN4cute5tupleIJiiiiEEENS1_10collective13CollectiveMmaINS1_37MainloopSm90TmaGmmaWarpSpecializedFP8ILi3ENS5_IJNS4_1CILi2EEESB_NSA_ILi1EEEEEENS1_35KernelTmaWarpSpecializedCooperativeEEENS5_IJNSA_ILi256EEESG_NSA_ILi128EEEEEENS_12float_e4m3_tENS5_IJlSC_lEEESJ_SK_NS4_8TiledMMAINS4_8MMA_AtomIJNS4_4SM904GMMA31MMA_64x256x32_F32E4M3E4M3_SS_TNILNSO_7ScaleInE1ELSQ_1EEEEEENS4_6LayoutINS5_IJSB_SC_SC_EEENS5_IJSC_NSA_ILi0EEESV_EEEEENS5_IJNS4_10UnderscoreESY_SY_EEEEENS4_23SM90_TMA_LOAD_MULTICASTENS4_14ComposedLayoutINS4_7SwizzleILi3ELi4ELi3EEENS4_18smem_ptr_flag_bitsILi8EEENST_INS5_IJNSA_ILi8EEESH_EEENS5_IJSH_SC_EEEEEEEvNS4_8identityES11_S1B_vS1C_EENS_8epilogue10collective6detail29Sm90TmaWarpSpecializedAdapterINS1F_15DefaultEpilogueISJ_SK_SK_NS1E_6thread17LinearCombinationISJ_Li1EffLNS1J_9ScaleType4KindE0ELNS_15FloatRoundStyleE2ESJ_EENS1_15EpilogueDefaultEEEEEvvEEEEvNT_6ParamsE,"",@"SHT_CUDA_INFO"
	.sectionflags	@""
	.align	4


	//----- nvinfo : EIATTR_CUDA_API_VERSION
	.align		4
        /*0000*/ 	.byte	0x04, 0x37
        /*0002*/ 	.short	(.L_18 - .L_17)
.L_17:
        /*0004*/ 	.word	0x00000082


	//----- nvinfo : EIATTR_KPARAM_INFO
	.align		4
.L_18:
        /*0008*/ 	.byte	0x04, 0x17
        /*000a*/ 	.short	(.L_20 - .L_19)
.L_19:
        /*000c*/ 	.word	0x00000000
        /*0010*/ 	.short	0x0000
        /*0012*/ 	.short	0x0070
        /*0014*/ 	.byte	0x00, 0xf0, 0x01, 0x10


	//----- nvinfo : EIATTR_SPARSE_MMA_MASK
	.align		4
.L_20:
        /*0018*/ 	.byte	0x03, 0x50
        /*001a*/ 	.short	0x0000


	//----- nvinfo : EIATTR_MAXREG_COUNT
	.align		4
        /*001c*/ 	.byte	0x03, 0x1b
        /*001e*/ 	.short	0x00a8


	//----- nvinfo : EIATTR_NUM_BARRIERS
	.align		4
        /*0020*/ 	.byte	0x02, 0x4c
        /*0022*/ 	.byte	0x01
	.zero		1


	//----- nvinfo : EIATTR_ANNOTATIONS
	.align		4
        /*0024*/ 	.byte	0x04, 0x55
        /*0026*/ 	.short	(.L_22 - .L_21)


	//   ....[0]....
.L_21:
        /*0028*/ 	.word	0x00000001
        /*002c*/ 	.byte	0x10, 0x07, 0x00, 0x00, 0x01, 0x00, 0x00, 0x00, 0xe0, 0x07, 0x00, 0x00, 0x01, 0x00, 0x00, 0x00
        /* <DEDUP_REMOVED lines=2039> */
        /*7fac*/ 	.byte	0x00, 0x9d, 0x02, 0x00


	//----- nvinfo : EIATTR_MERCURY_ISA_VERSION
	.align		4
.L_22:
        /*7fb0*/ 	.byte	0x03, 0x5f
        /*7fb2*/ 	.short	0x0101


	//----- nvinfo : EIATTR_INT_WARP_WIDE_INSTR_OFFSETS
	.align		4
        /*7fb4*/ 	.byte	0x04, 0x31
        /*7fb6*/ 	.short	(.L_24 - .L_23)


	//   ....[0]....
.L_23:
        /*7fb8*/ 	.word	0x00000530


	//   ....[1]....
        /*7fbc*/ 	.word	0x00000550


	//   ....[2]....
        /*7fc0*/ 	.word	0x000006b0


	//----- nvinfo : EIATTR_COOP_GROUP_MASK_REGIDS
	.align		4
.L_24:
        /*7fc4*/ 	.byte	0x04, 0x29
        /*7fc6*/ 	.short	(.L_26 - .L_25)


	//   ....[0]....
.L_25:
        /*7fc8*/ 	.word	0xffffffff


	//   ....[1]....
        /*7fcc*/ 	.word	0xffffffff


	//   ....[2]....
        /*7fd0*/ 	.word	0xffffffff


	//   ....[3]....
        /*7fd4*/ 	.word	0xffffffff


	//   ....[4]....
        /*7fd8*/ 	.word	0xffffffff


	//   ....[5]....
        /*7fdc*/ 	.word	0xffffffff


	//----- nvinfo : EIATTR_COOP_GROUP_INSTR_OFFSETS
	.align		4
.L_26:
        /*7fe0*/ 	.byte	0x04, 0x28
        /*7fe2*/ 	.short	(.L_28 - .L_27)


	//   ....[0]....
.L_27:
        /*7fe4*/ 	.word	0x00000070


	//   ....[1]....
        /*7fe8*/ 	.word	0x00000080


	//   ....[2]....
        /*7fec*/ 	.word	0x000001a0


	//   ....[3]....
        /*7ff0*/ 	.word	0x000003a0


	//   ....[4]....
        /*7ff4*/ 	.word	0x00000820


	//   ....[5]....
        /*7ff8*/ 	.word	0x00002970


	//----- nvinfo : EIATTR_REG_RECONFIG
	.align		4
.L_28:
        /*7ffc*/ 	.byte	0x01, 0x54
	.zero		2


	//----- nvinfo : EIATTR_MBARRIER_INSTR_OFFSETS
	.align		4
        /*8000*/ 	.byte	0x04, 0x39
        /*8002*/ 	.short	(.L_30 - .L_29)


	//   ....[0]....
.L_29:
        /*8004*/ 	.word	0x00000320
        /*8008*/ 	.word	0x000000ff
        /*800c*/ 	.word	0x00000000
        /*8010*/ 	.short	0x0100
        /*8012*/ 	.byte	0x09
	.zero		1


	//   ....[1]....
        /*8014*/ 	.word	0x00000330
        /*8018*/ 	.word	0x000000ff
        /*801c*/ 	.word	0x00000018
        /*8020*/ 	.short	0x0100
        /*8022*/ 	.byte	0x09
	.zero		1


	//   ....[2]....
        /*8024*/ 	.word	0x00000340
        /*8028*/ 	.word	0x000000ff
        /*802c*/ 	.word	0x00000008
        /*8030*/ 	.short	0x0100
        /*8032*/ 	.byte	0x09
	.zero		1


	//   ....[3]....
        /*8034*/ 	.word	0x00000350
        /*8038*/ 	.word	0x000000ff
        /*803c*/ 	.word	0x00000020
        /*8040*/ 	.short	0x0100
        /*8042*/ 	.byte	0x09
	.zero		1


	//   ....[4]....
        /*8044*/ 	.word	0x00000360
        /*8048*/ 	.word	0x000000ff
        /*804c*/ 	.word	0x00000010
        /*8050*/ 	.short	0x0100
        /*8052*/ 	.byte	0x09
	.zero		1


	//   ....[5]....
        /*8054*/ 	.word	0x00000370
        /*8058*/ 	.word	0x000000ff
        /*805c*/ 	.word	0x00000028
        /*8060*/ 	.short	0x0100
        /*8062*/ 	.byte	0x09
	.zero		1


	//   ....[6]....
        /*8064*/ 	.word	0x00000740
        /*8068*/ 	.word	0x000000ff
        /*806c*/ 	.word	0x00000040
        /*8070*/ 	.short	0x0100
        /*8072*/ 	.byte	0x06
	.zero		1


	//   ....[7]....
        /*8074*/ 	.word	0x000007c0
        /*8078*/ 	.word	0x000000ff
        /*807c*/ 	.word	0x00000048
        /*8080*/ 	.short	0x0100
        /*8082*/ 	.byte	0x06
	.zero		1


	//   ....[8]....
        /*8084*/ 	.word	0x00002d60
        /*8088*/ 	.word	0x000000ff
        /*808c*/ 	.word	0x00000000
        /*8090*/ 	.short	0x010a
        /*8092*/ 	.byte	0x06
	.zero		1


	//   ....[9]....
        /*8094*/ 	.word	0x00002da0
        /*8098*/ 	.word	0x000000ff
        /*809c*/ 	.word	0x00000000
        /*80a0*/ 	.short	0x010a
        /*80a2*/ 	.byte	0x06
	.zero		1


	//   ....[10]....
        /*80a4*/ 	.word	0x000090b0
        /*80a8*/ 	.word	0x000000ff
        /*80ac*/ 	.word	0x00000000
        /*80b0*/ 	.short	0x010a
        /*80b2*/ 	.byte	0x10
	.zero		1


	//   ....[11]....
        /*80b4*/ 	.word	0x000090f0
        /*80b8*/ 	.word	0x000000ff
        /*80bc*/ 	.word	0x00000000
        /*80c0*/ 	.short	0x010a
        /*80c2*/ 	.byte	0x10
	.zero		1


	//   ....[12]....
        /*80c4*/ 	.word	0x00011940
        /*80c8*/ 	.word	0x00000000
        /*80cc*/ 	.word	0x00000000
        /*80d0*/ 	.short	0x0101
        /*80d2*/ 	.byte	0x3f
	.zero		1


	//   ....[13]....
        /*80d4*/ 	.word	0x00015460
        /*80d8*/ 	.word	0x00000000
        /*80dc*/ 	.word	0x00000000
        /*80e0*/ 	.short	0x0101
        /*80e2*/ 	.byte	0x3f
	.zero		1


	//   ....[14]....
        /*80e4*/ 	.word	0x00028fa0
        /*80e8*/ 	.word	0x0000000c
        /*80ec*/ 	.word	0x00000018
        /*80f0*/ 	.short	0x010a
        /*80f2*/ 	.byte	0x3f
	.zero		1


	//   ....[15]....
        /*80f4*/ 	.word	0x00029320
        /*80f8*/ 	.word	0x00000002
        /*80fc*/ 	.word	0x00000048
        /*8100*/ 	.short	0x0101
        /*8102*/ 	.byte	0x3f
	.zero		1


	//   ....[16]....
        /*8104*/ 	.word	0x00029ad0
        /*8108*/ 	.word	0x00000003
        /*810c*/ 	.word	0x00000000
        /*8110*/ 	.short	0x010a
        /*8112*/ 	.byte	0x3f
	.zero		1


	//   ....[17]....
        /*8114*/ 	.word	0x00029b60
        /*8118*/ 	.word	0x00000003
        /*811c*/ 	.word	0x00000000
        /*8120*/ 	.short	0x010a
        /*8122*/ 	.byte	0x3f
	.zero		1


	//   ....[18]....
        /*8124*/ 	.word	0x00029bf0
        /*8128*/ 	.word	0x00000003
        /*812c*/ 	.word	0x00000000
        /*8130*/ 	.short	0x010a
        /*8132*/ 	.byte	0x3f
	.zero		1


	//   ....[19]....
        /*8134*/ 	.word	0x00029c60
        /*8138*/ 	.word	0x00000003
        /*813c*/ 	.word	0x00000000
        /*8140*/ 	.short	0x010a
        /*8142*/ 	.byte	0x3f
	.zero		1


	//   ....[20]....
        /*8144*/ 	.word	0x00029cd0
        /*8148*/ 	.word	0x00000002
        /*814c*/ 	.word	0x00000000
        /*8150*/ 	.short	0x010a
        /*8152*/ 	.byte	0x3f
	.zero		1


	//   ....[21]....
        /*8154*/ 	.word	0x00029db0
        /*8158*/ 	.word	0x0000000c
        /*815c*/ 	.word	0x00000018
        /*8160*/ 	.short	0x010a
        /*8162*/ 	.byte	0x3f
	.zero		1


	//   ....[22]....
        /*8164*/ 	.word	0x00029e80
        /*8168*/ 	.word	0x00000003
        /*816c*/ 	.word	0x00000000
        /*8170*/ 	.short	0x010a
        /*8172*/ 	.byte	0x3f
	.zero		1


	//   ....[23]....
        /*8174*/ 	.word	0x00029ed0
        /*8178*/ 	.word	0x00000003
        /*817c*/ 	.word	0x00000000
        /*8180*/ 	.short	0x010a
        /*8182*/ 	.byte	0x3f
	.zero		1


	//----- nvinfo : EIATTR_NUM_MBARRIERS
	.align		4
.L_30:
        /*8184*/ 	.byte	0x03, 0x38
        /*8186*/ 	.short	0x0008


	//----- nvinfo : EIATTR_EXIT_INSTR_OFFSETS
	.align		4
        /*8188*/ 	.byte	0x04, 0x1c
        /*818a*/ 	.short	(.L_32 - .L_31)


	//   ....[0]....
.L_31:
        /*818c*/ 	.word	0x000009b0


	//   ....[1]....
        /*8190*/ 	.word	0x00001250


	//   ....[2]....
        /*8194*/ 	.word	0x000285b0


	//   ....[3]....
        /*8198*/ 	.word	0x00028b50


	//   ....[4]....
        /*819c*/ 	.word	0x00029c40


	//----- nvinfo : EIATTR_MAX_THREADS
	.align		4
.L_32:
        /*81a0*/ 	.byte	0x04, 0x05
        /*81a2*/ 	.short	(.L_34 - .L_33)
.L_33:
        /*81a4*/ 	.word	0x00000180
        /*81a8*/ 	.word	0x00000001
        /*81ac*/ 	.word	0x00000001


	//----- nvinfo : EIATTR_CRS_STACK_SIZE
	.align		4
.L_34:
        /*81b0*/ 	.byte	0x04, 0x1e
        /*81b2*/ 	.short	(.L_36 - .L_35)
.L_35:
        /*81b4*/ 	.word	0x00000000


	//----- nvinfo : EIATTR_CBANK_PARAM_SIZE
	.align		4
.L_36:
        /*81b8*/ 	.byte	0x03, 0x19
        /*81ba*/ 	.short	0x0470


	//----- nvinfo : EIATTR_PARAM_CBANK
	.align		4
        /*81bc*/ 	.byte	0x04, 0x0a
        /*81be*/ 	.short	(.L_38 - .L_37)
	.align		4
.L_37:
        /*81c0*/ 	.word	index@(.nv.constant0._ZN7cutlass13device_kernelINS_4gemm6kernel13GemmUniversalIN4cute5tupleIJiiiiEEENS1_10collective13CollectiveMmaINS1_37MainloopSm90TmaGmmaWarpSpecializedFP8ILi3ENS5_IJNS4_1CILi2EEESB_NSA_ILi1EEEEEENS1_35KernelTmaWarpSpecializedCooperativeEEENS5_IJNSA_ILi256EEESG_NSA_ILi128EEEEEENS_12float_e4m3_tENS5_IJlSC_lEEESJ_SK_NS4_8TiledMMAINS4_8MMA_AtomIJNS4_4SM904GMMA31MMA_64x256x32_F32E4M3E4M3_SS_TNILNSO_7ScaleInE1ELSQ_1EEEEEENS4_6LayoutINS5_IJSB_SC_SC_EEENS5_IJSC_NSA_ILi0EEESV_EEEEENS5_IJNS4_10UnderscoreESY_SY_EEEEENS4_23SM90_TMA_LOAD_MULTICASTENS4_14ComposedLayoutINS4_7SwizzleILi3ELi4ELi3EEENS4_18smem_ptr_flag_bitsILi8EEENST_INS5_IJNSA_ILi8EEESH_EEENS5_IJSH_SC_EEEEEEEvNS4_8identityES11_S1B_vS1C_EENS_8epilogue10collective6detail29Sm90TmaWarpSpecializedAdapterINS1F_15DefaultEpilogueISJ_SK_SK_NS1E_6thread17LinearCombinationISJ_Li1EffLNS1J_9ScaleType4KindE0ELNS_15FloatRoundStyleE2ESJ_EENS1_15EpilogueDefaultEEEEEvvEEEEvNT_6ParamsE)
        /*81c4*/ 	.short	0x0210
        /*81c6*/ 	.short	0x0470


	//----- nvinfo : EIATTR_SW_WAR
	.align		4
.L_38:
        /*81c8*/ 	.byte	0x04, 0x36
        /*81ca*/ 	.short	(.L_40 - .L_39)
.L_39:
        /*81cc*/ 	.word	0x00000008
.L_40:


//--------------------- .nv.callgraph             --------------------------
	.section	.nv.callgraph,"",@"SHT_CUDA_CALLGRAPH"
	.align	4
	.sectionentsize	8
	.align		4
        /*0000*/ 	.word	0x00000000
	.align		4
        /*0004*/ 	.word	0xffffffff
	.align		4
        /*0008*/ 	.word	0x00000000
	.align		4
        /*000c*/ 	.word	0xfffffffe
	.align		4
        /*0010*/ 	.word	0x00000000
	.align		4
        /*0014*/ 	.word	0xfffffffd
	.align		4
        /*0018*/ 	.word	0x00000000
	.align		4
        /*001c*/ 	.word	0xfffffffc


//--------------------- .nv.constant4             --------------------------
	.section	.nv.constant4,"a",@progbits
	.align	8
	.align		8
.nv.constant4:
        /*0000*/ 	.dword	_ZN40_INTERNAL_44a75cbb_4_k_cu_c55df92a_232314cuda3std3__45__cpo5beginE
	.align		8
        /*0008*/ 	.dword	_ZN40_INTERNAL_44a75cbb_4_k_cu_c55df92a_232314cuda3std3__45__cpo3endE
	.align		8
        /*0010*/ 	.dword	_ZN40_INTERNAL_44a75cbb_4_k_cu_c55df92a_232314cuda3std3__45__cpo6cbeginE
	.align		8
        /*0018*/ 	.dword	_ZN40_INTERNAL_44a75cbb_4_k_cu_c55df92a_232314cuda3std3__45__cpo4cendE
	.align		8
        /*0020*/ 	.dword	_ZN40_INTERNAL_44a75cbb_4_k_cu_c55df92a_232314cuda3std3__442_GLOBAL__N__44a75cbb_4_k_cu_c55df92a_232316ignoreE
	.align		8
        /*0028*/ 	.dword	_ZN40_INTERNAL_44a75cbb_4_k_cu_c55df92a_232314cuda3std3__419piecewise_constructE
	.align		8
        /*0030*/ 	.dword	_ZN40_INTERNAL_44a75cbb_4_k_cu_c55df92a_232314cuda3std3__48in_placeE
	.align		8
        /*0038*/ 	.dword	_ZN40_INTERNAL_44a75cbb_4_k_cu_c55df92a_232314cuda3std6ranges3__45__cpo4swapE
	.align		8
        /*0040*/ 	.dword	_ZN40_INTERNAL_44a75cbb_4_k_cu_c55df92a_232314cuda3std6ranges3__45__cpo9iter_moveE
	.align		8
        /*0048*/ 	.dword	_ZN40_INTERNAL_44a75cbb_4_k_cu_c55df92a_232314cute7productE
	.align		8
        /*0050*/ 	.dword	_ZN40_INTERNAL_44a75cbb_4_k_cu_c55df92a_232314cute1_E


//--------------------- .text._ZN7cutlass13device_kernelINS_4gemm6kernel13GemmUniversalIN4cute5tupleIJiiiiEEENS1_10collective13CollectiveMmaINS1_37MainloopSm90TmaGmmaWarpSpecializedFP8ILi3ENS5_IJNS4_1CILi2EEESB_NSA_ILi1EEEEEENS1_35KernelTmaWarpSpecializedCooperativeEEENS5_IJNSA_ILi256EEESG_NSA_ILi128EEEEEENS_12float_e4m3_tENS5_IJlSC_lEEESJ_SK_NS4_8TiledMMAINS4_8MMA_AtomIJNS4_4SM904GMMA31MMA_64x256x32_F32E4M3E4M3_SS_TNILNSO_7ScaleInE1ELSQ_1EEEEEENS4_6LayoutINS5_IJSB_SC_SC_EEENS5_IJSC_NSA_ILi0EEESV_EEEEENS5_IJNS4_10UnderscoreESY_SY_EEEEENS4_23SM90_TMA_LOAD_MULTICASTENS4_14ComposedLayoutINS4_7SwizzleILi3ELi4ELi3EEENS4_18smem_ptr_flag_bitsILi8EEENST_INS5_IJNSA_ILi8EEESH_EEENS5_IJSH_SC_EEEEEEEvNS4_8identityES11_S1B_vS1C_EENS_8epilogue10collective6detail29Sm90TmaWarpSpecializedAdapterINS1F_15DefaultEpilogueISJ_SK_SK_NS1E_6thread17LinearCombinationISJ_Li1EffLNS1J_9ScaleType4KindE0ELNS_15FloatRoundStyleE2ESJ_EENS1_15EpilogueDefaultEEEEEvvEEEEvNT_6ParamsE --------------------------
	.section	.text._ZN7cutlass13device_kernelINS_4gemm6kernel13GemmUniversalIN4cute5tupleIJiiiiEEENS1_10collective13CollectiveMmaINS1_37MainloopSm90TmaGmmaWarpSpecializedFP8ILi3ENS5_IJNS4_1CILi2EEESB_NSA_ILi1EEEEEENS1_35KernelTmaWarpSpecializedCooperativeEEENS5_IJNSA_ILi256EEESG_NSA_ILi128EEEEEENS_12float_e4m3_tENS5_IJlSC_lEEESJ_SK_NS4_8TiledMMAINS4_8MMA_AtomIJNS4_4SM904GMMA31MMA_64x256x32_F32E4M3E4M3_SS_TNILNSO_7ScaleInE1ELSQ_1EEEEEENS4_6LayoutINS5_IJSB_SC_SC_EEENS5_IJSC_NSA_ILi0EEESV_EEEEENS5_IJNS4_10UnderscoreESY_SY_EEEEENS4_23SM90_TMA_LOAD_MULTICASTENS4_14ComposedLayoutINS4_7SwizzleILi3ELi4ELi3EEENS4_18smem_ptr_flag_bitsILi8EEENST_INS5_IJNSA_ILi8EEESH_EEENS5_IJSH_SC_EEEEEEEvNS4_8identityES11_S1B_vS1C_EENS_8epilogue10collective6detail29Sm90TmaWarpSpecializedAdapterINS1F_15DefaultEpilogueISJ_SK_SK_NS1E_6thread17LinearCombinationISJ_Li1EffLNS1J_9ScaleType4KindE0ELNS_15FloatRoundStyleE2ESJ_EENS1_15EpilogueDefaultEEEEEvvEEEEvNT_6ParamsE,"ax",@progbits
	.align	128
.text._ZN7cutlass13device_kernelINS_4gemm6kernel13GemmUniversalIN4cute5tupleIJiiiiEEENS1_10collective13CollectiveMmaINS1_37MainloopSm90TmaGmmaWarpSpecializedFP8ILi3ENS5_IJNS4_1CILi2EEESB_NSA_ILi1EEEEEENS1_35KernelTmaWarpSpecializedCooperativeEEENS5_IJNSA_ILi256EEESG_NSA_ILi128EEEEEENS_12float_e4m3_tENS5_IJlSC_lEEESJ_SK_NS4_8TiledMMAINS4_8MMA_AtomIJNS4_4SM904GMMA31MMA_64x256x32_F32E4M3E4M3_SS_TNILNSO_7ScaleInE1ELSQ_1EEEEEENS4_6LayoutINS5_IJSB_SC_SC_EEENS5_IJSC_NSA_ILi0EEESV_EEEEENS5_IJNS4_10UnderscoreESY_SY_EEEEENS4_23SM90_TMA_LOAD_MULTICASTENS4_14ComposedLayoutINS4_7SwizzleILi3ELi4ELi3EEENS4_18smem_ptr_flag_bitsILi8EEENST_INS5_IJNSA_ILi8EEESH_EEENS5_IJSH_SC_EEEEEEEvNS4_8identityES11_S1B_vS1C_EENS_8epilogue10collective6detail29Sm90TmaWarpSpecializedAdapterINS1F_15DefaultEpilogueISJ_SK_SK_NS1E_6thread17LinearCombinationISJ_Li1EffLNS1J_9ScaleType4KindE0ELNS_15FloatRoundStyleE2ESJ_EENS1_15EpilogueDefaultEEEEEvvEEEEvNT_6ParamsE:
        .type           _ZN7cutlass13device_kernelINS_4gemm6kernel13GemmUniversalIN4cute5tupleIJiiiiEEENS1_10collective13CollectiveMmaINS1_37MainloopSm90TmaGmmaWarpSpecializedFP8ILi3ENS5_IJNS4_1CILi2EEESB_NSA_ILi1EEEEEENS1_35KernelTmaWarpSpecializedCooperativeEEENS5_IJNSA_ILi256EEESG_NSA_ILi128EEEEEENS_12float_e4m3_tENS5_IJlSC_lEEESJ_SK_NS4_8TiledMMAINS4_8MMA_AtomIJNS4_4SM904GMMA31MMA_64x256x32_F32E4M3E4M3_SS_TNILNSO_7ScaleInE1ELSQ_1EEEEEENS4_6LayoutINS5_IJSB_SC_SC_EEENS5_IJSC_NSA_ILi0EEESV_EEEEENS5_IJNS4_10UnderscoreESY_SY_EEEEENS4_23SM90_TMA_LOAD_MULTICASTENS4_14ComposedLayoutINS4_7SwizzleILi3ELi4ELi3EEENS4_18smem_ptr_flag_bitsILi8EEENST_INS5_IJNSA_ILi8EEESH_EEENS5_IJSH_SC_EEEEEEEvNS4_8identityES11_S1B_vS1C_EENS_8epilogue10collective6detail29Sm90TmaWarpSpecializedAdapterINS1F_15DefaultEpilogueISJ_SK_SK_NS1E_6thread17LinearCombinationISJ_Li1EffLNS1J_9ScaleType4KindE0ELNS_15FloatRoundStyleE2ESJ_EENS1_15EpilogueDefaultEEEEEvvEEEEvNT_6ParamsE,@function
        .size           _ZN7cutlass13device_kernelINS_4gemm6kernel13GemmUniversalIN4cute5tupleIJiiiiEEENS1_10collective13CollectiveMmaINS1_37MainloopSm90TmaGmmaWarpSpecializedFP8ILi3ENS5_IJNS4_1CILi2EEESB_NSA_ILi1EEEEEENS1_35KernelTmaWarpSpecializedCooperativeEEENS5_IJNSA_ILi256EEESG_NSA_ILi128EEEEEENS_12float_e4m3_tENS5_IJlSC_lEEESJ_SK_NS4_8TiledMMAINS4_8MMA_AtomIJNS4_4SM904GMMA31MMA_64x256x32_F32E4M3E4M3_SS_TNILNSO_7ScaleInE1ELSQ_1EEEEEENS4_6LayoutINS5_IJSB_SC_SC_EEENS5_IJSC_NSA_ILi0EEESV_EEEEENS5_IJNS4_10UnderscoreESY_SY_EEEEENS4_23SM90_TMA_LOAD_MULTICASTENS4_14ComposedLayoutINS4_7SwizzleILi3ELi4ELi3EEENS4_18smem_ptr_flag_bitsILi8EEENST_INS5_IJNSA_ILi8EEESH_EEENS5_IJSH_SC_EEEEEEEvNS4_8identityES11_S1B_vS1C_EENS_8epilogue10collective6detail29Sm90TmaWarpSpecializedAdapterINS1F_15DefaultEpilogueISJ_SK_SK_NS1E_6thread17LinearCombinationISJ_Li1EffLNS1J_9ScaleType4KindE0ELNS_15FloatRoundStyleE2ESJ_EENS1_15EpilogueDefaultEEEEEvvEEEEvNT_6ParamsE,(.L_x_588 - _ZN7cutlass13device_kernelINS_4gemm6kernel13GemmUniversalIN4cute5tupleIJiiiiEEENS1_10collective13CollectiveMmaINS1_37MainloopSm90TmaGmmaWarpSpecializedFP8ILi3ENS5_IJNS4_1CILi2EEESB_NSA_ILi1EEEEEENS1_35KernelTmaWarpSpecializedCooperativeEEENS5_IJNSA_ILi256EEESG_NSA_ILi128EEEEEENS_12float_e4m3_tENS5_IJlSC_lEEESJ_SK_NS4_8TiledMMAINS4_8MMA_AtomIJNS4_4SM904GMMA31MMA_64x256x32_F32E4M3E4M3_SS_TNILNSO_7ScaleInE1ELSQ_1EEEEEENS4_6LayoutINS5_IJSB_SC_SC_EEENS5_IJSC_NSA_ILi0EEESV_EEEEENS5_IJNS4_10UnderscoreESY_SY_EEEEENS4_23SM90_TMA_LOAD_MULTICASTENS4_14ComposedLayoutINS4_7SwizzleILi3ELi4ELi3EEENS4_18smem_ptr_flag_bitsILi8EEENST_INS5_IJNSA_ILi8EEESH_EEENS5_IJSH_SC_EEEEEEEvNS4_8identityES11_S1B_vS1C_EENS_8epilogue10collective6detail29Sm90TmaWarpSpecializedAdapterINS1F_15DefaultEpilogueISJ_SK_SK_NS1E_6thread17LinearCombinationISJ_Li1EffLNS1J_9ScaleType4KindE0ELNS_15FloatRoundStyleE2ESJ_EENS1_15EpilogueDefaultEEEEEvvEEEEvNT_6ParamsE)
        .other          _ZN7cutlass13device_kernelINS_4gemm6kernel13GemmUniversalIN4cute5tupleIJiiiiEEENS1_10collective13CollectiveMmaINS1_37MainloopSm90TmaGmmaWarpSpecializedFP8ILi3ENS5_IJNS4_1CILi2EEESB_NSA_ILi1EEEEEENS1_35KernelTmaWarpSpecializedCooperativeEEENS5_IJNSA_ILi256EEESG_NSA_ILi128EEEEEENS_12float_e4m3_tENS5_IJlSC_lEEESJ_SK_NS4_8TiledMMAINS4_8MMA_AtomIJNS4_4SM904GMMA31MMA_64x256x32_F32E4M3E4M3_SS_TNILNSO_7ScaleInE1ELSQ_1EEEEEENS4_6LayoutINS5_IJSB_SC_SC_EEENS5_IJSC_NSA_ILi0EEESV_EEEEENS5_IJNS4_10UnderscoreESY_SY_EEEEENS4_23SM90_TMA_LOAD_MULTICASTENS4_14ComposedLayoutINS4_7SwizzleILi3ELi4ELi3EEENS4_18smem_ptr_flag_bitsILi8EEENST_INS5_IJNSA_ILi8EEESH_EEENS5_IJSH_SC_EEEEEEEvNS4_8identityES11_S1B_vS1C_EENS_8epilogue10collective6detail29Sm90TmaWarpSpecializedAdapterINS1F_15DefaultEpilogueISJ_SK_SK_NS1E_6thread17LinearCombinationISJ_Li1EffLNS1J_9ScaleType4KindE0ELNS_15FloatRoundStyleE2ESJ_EENS1_15EpilogueDefaultEEEEEvvEEEEvNT_6ParamsE,@"STO_CUDA_ENTRY STV_DEFAULT"
_ZN7cutlass13device_kernelINS_4gemm6kernel13GemmUniversalIN4cute5tupleIJiiiiEEENS1_10collective13CollectiveMmaINS1_37MainloopSm90TmaGmmaWarpSpecializedFP8ILi3ENS5_IJNS4_1CILi2EEESB_NSA_ILi1EEEEEENS1_35KernelTmaWarpSpecializedCooperativeEEENS5_IJNSA_ILi256EEESG_NSA_ILi128EEEEEENS_12float_e4m3_tENS5_IJlSC_lEEESJ_SK_NS4_8TiledMMAINS4_8MMA_AtomIJNS4_4SM904GMMA31MMA_64x256x32_F32E4M3E4M3_SS_TNILNSO_7ScaleInE1ELSQ_1EEEEEENS4_6LayoutINS5_IJSB_SC_SC_EEENS5_IJSC_NSA_ILi0EEESV_EEEEENS5_IJNS4_10UnderscoreESY_SY_EEEEENS4_23SM90_TMA_LOAD_MULTICASTENS4_14ComposedLayoutINS4_7SwizzleILi3ELi4ELi3EEENS4_18smem_ptr_flag_bitsILi8EEENST_INS5_IJNSA_ILi8EEESH_EEENS5_IJSH_SC_EEEEEEEvNS4_8identityES11_S1B_vS1C_EENS_8epilogue10collective6detail29Sm90TmaWarpSpecializedAdapterINS1F_15DefaultEpilogueISJ_SK_SK_NS1E_6thread17LinearCombinationISJ_Li1EffLNS1J_9ScaleType4KindE0ELNS_15FloatRoundStyleE2ESJ_EENS1_15EpilogueDefaultEEEEEvvEEEEvNT_6ParamsE:
[----:B------:R-:W0:Y:S02]  /*0000*/  LDC R1, c[0x0][0x28] ;  /* 0x00000a00ff017b82 */ /* 0x000e240000000800 */
[----:B0-----:R-:W-:Y:S01]  /*0010*/  VIADD R1, R1, 0xfffff338 ;  /* 0xfffff33801017836 */ /* 0x001fe20000000000 */
[----:B------:R-:W0:Y:S01]  /*0020*/  S2R R4, SR_TID.X ;  /* 0x0000000000047919 */ /* 0x000e220000002100 */
[----:B------:R-:W-:Y:S01]  /*0030*/  ELECT P0, URZ, PT ;  /* 0x00000000003f782f */ /* 0x000fe20003800000 */
[----:B------:R-:W-:Y:S01]  /*0040*/  BSSY B0, `(.L_x_0) ;  /* 0x0000015000007945 */ /* 0x000fe20003800000 */
[--C-:B0-----:R-:W-:Y:S02]  /*0050*/  SHF.R.U32.HI R0, RZ, 0x5, R4.reuse ;  /* 0x00000005ff007819 */ /* 0x101fe40000011604 */
[----:B------:R-:W-:-:S03]  /*0060*/  SHF.R.U32.HI R2, RZ, 0x7, R4 ;  /* 0x00000007ff027819 */ /* 0x000fc60000011604 */
[----:B------:R-:W0:Y:S04]  /*0070*/  SHFL.IDX PT, R3, R0, RZ, 0x1f ;  /* 0x00001fff00037589 */ /* 0x000e2800000e0000 */
[----:B------:R-:W1:Y:S01]  /*0080*/  SHFL.IDX PT, R2, R2, RZ, 0x1f ;  /* 0x00001fff02027589 */ /* 0x000e6200000e0000 */
[----:B0-----:R-:W-:Y:S02]  /*0090*/  R2UR UR4, R3 ;  /* 0x00000000030472ca */ /* 0x001fe400000e0000 */
[----:B-1----:R-:W-:-:S11]  /*00a0*/  R2UR UR6, R2 ;  /* 0x00000000020672ca */ /* 0x002fd600000e0000 */
[----:B------:R-:W-:Y:S02]  /*00b0*/  USHF.R.S32.HI UR5, URZ, 0x1f, UR4 ;  /* 0x0000001f3f057899 */ /* 0x000fe40008011404 */
[----:B------:R-:W-:Y:S02]  /*00c0*/  ISETP.NE.OR P0, PT, RZ, UR4, !P0 ;  /* 0x00000004ff007c0c */ /* 0x000fe4000c705670 */
[----:B------:R-:W-:-:S04]  /*00d0*/  ULEA.HI UR5, UR5, UR4, URZ, 0x2 ;  /* 0x0000000405057291 */ /* 0x000fc8000f8f103f */
[----:B------:R-:W-:-:S04]  /*00e0*/  ULOP3.LUT UR5, UR5, 0xfffffffc, URZ, 0xc0, !UPT ;  /* 0xfffffffc05057892 */ /* 0x000fc8000f8ec03f */
[----:B------:R-:W-:-:S03]  /*00f0*/  UIADD3 UR8, UR4, -UR5, URZ ;  /* 0x8000000504087290 */ /* 0x000fc6000fffe03f */
[----:B------:R-:W-:Y:S09]  /*0100*/  @P0 BRA `(.L_x_1) ;  /* 0x0000000000200947 */ /* 0x000ff20003800000 */
[----:B------:R-:W-:Y:S02]  /*0110*/  ULDC.64 UR4, c[0x0][0x198] ;  /* 0x0000660000047ab9 */ /* 0x000fe40000000a00 */
[----:B------:R-:W-:Y:S02]  /*0120*/  UIADD3 UR10, UP0, UR4, 0xf0, URZ ;  /* 0x000000f0040a7890 */ /* 0x000fe4000ff1e03f */
[----:B------:R-:W-:Y:S02]  /*0130*/  UIADD3 UR4, UP1, UR4, 0x1f0, URZ ;  /* 0x000001f004047890 */ /* 0x000fe4000ff3e03f */
[----:B------:R-:W-:Y:S02]  /*0140*/  UIADD3.X UR11, URZ, UR5, URZ, UP0, !UPT ;  /* 0x000000053f0b7290 */ /* 0x000fe400087fe43f */
[----:B------:R-:W-:-:S07]  /*0150*/  UIADD3.X UR5, URZ, UR5, URZ, UP1, !UPT ;  /* 0x000000053f057290 */ /* 0x000fce0008ffe43f */
[----:B------:R0:W-:Y:S02]  /*0160*/  UTMACCTL.PF [UR10] ;  /* 0x000000000a0079b9 */ /* 0x0001e40008040000 */
[----:B------:R0:W-:Y:S02]  /*0170*/  UTMACCTL.PF [UR4] ;  /* 0x00000000040079b9 */ /* 0x0001e40008040000 */
[----:B0-----:R-:W-:Y:S01]  /*0180*/  NOP ;  /* 0x0000000000007918 */ /* 0x001fe20000000000 */
.L_x_1:
[----:B------:R-:W-:Y:S05]  /*0190*/  BSYNC B0 ;  /* 0x0000000000007941 */ /* 0x000fea0003800000 */
.L_x_0:
[----:B------:R-:W0:Y:S01]  /*01a0*/  SHFL.IDX PT, R3, R0, RZ, 0x1f ;  /* 0x00001fff00037589 */ /* 0x000e2200000e0000 */
[----:B------:R-:W-:Y:S01]  /*01b0*/  UISETP.NE.AND UP0, UPT, UR8, 0x3, UPT ;  /* 0x000000030800788c */ /* 0x000fe2000bf05270 */
[----:B------:R-:W-:Y:S01]  /*01c0*/  ISETP.NE.AND P1, PT, RZ, UR6, PT ;  /* 0x00000006ff007c0c */ /* 0x000fe2000bf25270 */
[----:B------:R-:W-:Y:S02]  /*01d0*/  UIADD3 UR10, UR6, -0x1, URZ ;  /* 0xffffffff060a7890 */ /* 0x000fe4000fffe03f */
[----:B------:R-:W-:Y:S02]  /*01e0*/  UISETP.EQ.OR UP0, UPT, UR8, URZ, !UP0 ;  /* 0x0000003f0800728c */ /* 0x000fe4000c702670 */
[----:B------:R-:W-:Y:S02]  /*01f0*/  UISETP.GE.U32.AND UP1, UPT, UR10, 0x2, UPT ;  /* 0x000000020a00788c */ /* 0x000fe4000bf26070 */
[----:B------:R-:W-:-:S04]  /*0200*/  UISETP.EQ.AND UP0, UPT, UR6, URZ, UP0 ;  /* 0x0000003f0600728c */ /* 0x000fc80008702270 */
[----:B------:R-:W-:-:S04]  /*0210*/  USEL UR13, URZ, 0x1, !UP0 ;  /* 0x000000013f0d7887 */ /* 0x000fc8000c000000 */
[----:B------:R-:W-:Y:S01]  /*0220*/  USEL UR13, UR13, 0x2, UP1 ;  /* 0x000000020d0d7887 */ /* 0x000fe20008800000 */
[----:B0-----:R-:W-:-:S13]  /*0230*/  ISETP.NE.AND P0, PT, R3, RZ, PT ;  /* 0x000000ff0300720c */ /* 0x001fda0003f05270 */
[----:B------:R-:W-:Y:S05]  /*0240*/  @P0 BRA `(.L_x_2) ;  /* 0x0000000000500947 */ /* 0x000fea0003800000 */
[----:B------:R-:W0:Y:S01]  /*0250*/  S2UR UR9, SR_CgaCtaId ;  /* 0x00000000000979c3 */ /* 0x000e220000008800 */
[----:B------:R-:W-:Y:S01]  /*0260*/  UMOV UR4, 0x400 ;  /* 0x0000040000047882 */ /* 0x000fe20000000000 */
[----:B------:R-:W-:Y:S01]  /*0270*/  UMOV UR5, 0x1 ;  /* 0x0000000100057882 */ /* 0x000fe20000000000 */
[----:B------:R-:W-:Y:S01]  /*0280*/  UMOV UR6, 0x6 ;  /* 0x0000000600067882 */ /* 0x000fe20000000000 */
[----:B------:R-:W-:Y:S01]  /*0290*/  ELECT P0, URZ, PT ;  /* 0x00000000003f782f */ /* 0x000fe20003800000 */
[----:B------:R-:W-:-:S04]  /*02a0*/  UIADD3 UR6, -UR6, 0x100000, URZ ;  /* 0x0010000006067890 */ /* 0x000fc8000fffe13f */
[----:B------:R-:W-:Y:S02]  /*02b0*/  USHF.L.U32 UR7, UR6, 0xb, URZ ;  /* 0x0000000b06077899 */ /* 0x000fe4000800063f */
[----:B------:R-:W-:Y:S02]  /*02c0*/  USHF.L.U32 UR6, UR6, 0x1, URZ ;  /* 0x0000000106067899 */ /* 0x000fe4000800063f */
[----:B0-----:R-:W-:Y:S02]  /*02d0*/  ULEA UR9, UR9, UR4, 0x18 ;  /* 0x0000000409097291 */ /* 0x001fe4000f8ec03f */
[----:B------:R-:W-:-:S04]  /*02e0*/  UIADD3 UR4, -UR5, 0x100000, URZ ;  /* 0x0010000005047890 */ /* 0x000fc8000fffe13f */
[----:B------:R-:W-:Y:S02]  /*02f0*/  USHF.L.U32 UR5, UR4, 0xb, URZ ;  /* 0x0000000b04057899 */ /* 0x000fe4000800063f */
[----:B------:R-:W-:Y:S01]  /*0300*/  USHF.L.U32 UR4, UR4, 0x1, URZ ;  /* 0x0000000104047899 */ /* 0x000fe2000800063f */
[----:B------:R-:W0:Y:S11]  /*0310*/  FENCE.VIEW.ASYNC.S ;  /* 0x00000000000073c6 */ /* 0x000e360000000000 */
[----:B0-----:R0:W1:Y:S01]  /*0320*/  SYNCS.EXCH.64 URZ, [UR9], UR4 ;  /* 0x00000004093f75b2 */ /* 0x0010620008000100 */
[----:B------:R0:W2:Y:S01]  /*0330*/  SYNCS.EXCH.64 URZ, [UR9+0x18], UR6 ;  /* 0x00001806093f75b2 */ /* 0x0000a20008000100 */
[----:B------:R0:W3:Y:S01]  /*0340*/  SYNCS.EXCH.64 URZ, [UR9+0x8], UR4 ;  /* 0x00000804093f75b2 */ /* 0x0000e20008000100 */
[----:B------:R0:W4:Y:S01]  /*0350*/  SYNCS.EXCH.64 URZ, [UR9+0x20], UR6 ;  /* 0x00002006093f75b2 */ /* 0x0001220008000100 */
[----:B------:R0:W0:Y:S01]  /*0360*/  SYNCS.EXCH.64 URZ, [UR9+0x10], UR4 ;  /* 0x00001004093f75b2 */ /* 0x0000220008000100 */
[----:B------:R0:W0:Y:S01]  /*0370*/  SYNCS.EXCH.64 URZ, [UR9+0x28], UR6 ;  /* 0x00002806093f75b2 */ /* 0x0000220008000100 */
[----:B------:R-:W-:Y:S01]  /*0380*/  NOP ;  /* 0x0000000000007918 */ /* 0x000fe20000000000 */
.L_x_2:
[----:B------:R-:W-:Y:S01]  /*0390*/  SHF.R.S32.HI R2, RZ, 0x1f, R4 ;  /* 0x0000001fff027819 */ /* 0x000fe20000011404 */
[----:B------:R-:W5:Y:S01]  /*03a0*/  SHFL.IDX PT, R0, R0, RZ, 0x1f ;  /* 0x00001fff00007589 */ /* 0x000f6200000e0000 */
[----:B0-----:R-:W0:Y:S01]  /*03b0*/  S2UR UR9, SR_CTAID.X ;  /* 0x00000000000979c3 */ /* 0x001e220000002500 */
[----:B------:R-:W-:Y:S02]  /*03c0*/  ELECT P0, URZ, PT ;  /* 0x00000000003f782f */ /* 0x000fe40003800000 */
[----:B------:R-:W-:Y:S01]  /*03d0*/  LEA.HI R2, R2, R4, RZ, 0x7 ;  /* 0x0000000402027211 */ /* 0x000fe200078f38ff */
[----:B------:R-:W-:Y:S01]  /*03e0*/  ULDC UR4, c[0x0][0x150] ;  /* 0x0000540000047ab9 */ /* 0x000fe20000000800 */
[----:B------:R-:W-:Y:S01]  /*03f0*/  SHF.R.S32.HI R6, RZ, 0x1f, R3 ;  /* 0x0000001fff067819 */ /* 0x000fe20000011403 */
[----:B------:R-:W-:Y:S01]  /*0400*/  NOP ;  /* 0x0000000000007918 */ /* 0x000fe20000000000 */
[----:B------:R-:W-:Y:S01]  /*0410*/  LOP3.LUT R2, R2, 0xffffff80, RZ, 0xc0, !PT ;  /* 0xffffff8002027812 */ /* 0x000fe200078ec0ff */
[----:B------:R-:W-:Y:S01]  /*0420*/  NOP ;  /* 0x0000000000007918 */ /* 0x000fe20000000000 */
[----:B------:R-:W-:Y:S01]  /*0430*/  LEA.HI R6, R6, R3, RZ, 0x2 ;  /* 0x0000000306067211 */ /* 0x000fe200078f10ff */
[----:B------:R-:W1:Y:S02]  /*0440*/  LDC R8, c[0x0][0x144] ;  /* 0x00005100ff087b82 */ /* 0x000e640000000800 */
[----:B------:R-:W-:Y:S01]  /*0450*/  IMAD.IADD R4, R4, 0x1, -R2 ;  /* 0x0000000104047824 */ /* 0x000fe200078e0a02 */
[----:B------:R-:W-:Y:S01]  /*0460*/  LOP3.LUT R6, R6, 0x3ffffffc, RZ, 0xc0, !PT ;  /* 0x3ffffffc06067812 */ /* 0x000fe200078ec0ff */
[----:B------:R-:W2:Y:S03]  /*0470*/  S2R R2, SR_CTAID.Y ;  /* 0x0000000000027919 */ /* 0x000ea60000002600 */
[----:B------:R-:W-:Y:S01]  /*0480*/  SHF.R.S32.HI R5, RZ, 0x1f, R4 ;  /* 0x0000001fff057819 */ /* 0x000fe20000011404 */
[----:B------:R-:W-:Y:S01]  /*0490*/  IMAD.IADD R6, R3, 0x1, -R6 ;  /* 0x0000000103067824 */ /* 0x000fe200078e0a06 */
[----:B------:R-:W3:Y:S02]  /*04a0*/  LDC R13, c[0x0][0x148] ;  /* 0x00005200ff0d7b82 */ /* 0x000ee40000000800 */
[----:B------:R-:W-:-:S02]  /*04b0*/  LEA.HI R5, R5, R4, RZ, 0x3 ;  /* 0x0000000405057211 */ /* 0x000fc400078f18ff */
[----:B-----5:R-:W-:Y:S02]  /*04c0*/  ISETP.NE.OR P0, PT, R0, RZ, !P0 ;  /* 0x000000ff0000720c */ /* 0x020fe40004705670 */
[--C-:B------:R-:W-:Y:S02]  /*04d0*/  SHF.R.S32.HI R0, RZ, 0x3, R5.reuse ;  /* 0x00000003ff007819 */ /* 0x100fe40000011405 */
[----:B------:R-:W-:Y:S02]  /*04e0*/  SHF.R.S32.HI R5, RZ, 0x1f, R5 ;  /* 0x0000001fff057819 */ /* 0x000fe40000011405 */
[----:B0-----:R-:W-:Y:S02]  /*04f0*/  I2FP.F32.U32 R7, UR9 ;  /* 0x0000000900077c45 */ /* 0x001fe40008201000 */
[----:B------:R-:W-:-:S03]  /*0500*/  LEA.HI R5, R5, R0, RZ, 0x2 ;  /* 0x0000000005057211 */ /* 0x000fc600078f10ff */
[----:B------:R-:W-:Y:S01]  /*0510*/  FMUL R7, R7, UR4 ;  /* 0x0000000407077c20 */ /* 0x000fe20008400000 */
[----:B------:R-:W-:Y:S01]  /*0520*/  LOP3.LUT R5, R5, 0xfffffffc, RZ, 0xc0, !PT ;  /* 0xfffffffc05057812 */ /* 0x000fe200078ec0ff */
[----:B------:R-:W-:Y:S01]  /*0530*/  VOTEU.ALL UP0, P0 ;  /* 0x00000000003f7886 */ /* 0x000fe20000000000 */
[----:B------:R-:W-:Y:S01]  /*0540*/  ULDC UR4, c[0x0][0x154] ;  /* 0x0000550000047ab9 */ /* 0x000fe20000000800 */
[----:B------:R-:W-:Y:S02]  /*0550*/  VOTEU.ALL UP1, P0 ;  /* 0x00000000003f7886 */ /* 0x000fe40000020000 */
[----:B------:R-:W0:Y:S01]  /*0560*/  F2I.U32.TRUNC.NTZ R7, R7 ;  /* 0x0000000700077305 */ /* 0x000e22000020f000 */
[----:B------:R-:W-:Y:S01]  /*0570*/  IMAD.IADD R5, R0, 0x1, -R5 ;  /* 0x0000000100057824 */ /* 0x000fe200078e0a05 */
[----:B------:R-:W5:Y:S01]  /*0580*/  @!UP0 S2UR UR7, SR_CgaCtaId ;  /* 0x00000000000789c3 */ /* 0x000f620000008800 */
[----:B------:R-:W-:Y:S02]  /*0590*/  @!UP0 UMOV UR6, 0x400 ;  /* 0x0000040000068882 */ /* 0x000fe40000000000 */
[----:B------:R-:W-:Y:S01]  /*05a0*/  IMAD R5, R6, 0x4, R5 ;  /* 0x0000000406057824 */ /* 0x000fe200078e0205 */
[----:B--2---:R-:W-:-:S04]  /*05b0*/  I2FP.F32.U32 R6, R2 ;  /* 0x0000000200067245 */ /* 0x004fc80000201000 */
[----:B------:R-:W-:Y:S01]  /*05c0*/  LEA.HI R0, R5, R5, RZ, 0x1 ;  /* 0x0000000505007211 */ /* 0x000fe200078f08ff */
[----:B------:R-:W-:Y:S01]  /*05d0*/  FMUL R6, R6, UR4 ;  /* 0x0000000406067c20 */ /* 0x000fe20008400000 */
[----:B------:R-:W-:Y:S02]  /*05e0*/  UMOV UR4, 0x20 ;  /* 0x0000002000047882 */ /* 0x000fe40000000000 */
[----:B------:R-:W-:Y:S01]  /*05f0*/  LOP3.LUT R0, R0, 0xfffffffe, RZ, 0xc0, !PT ;  /* 0xfffffffe00007812 */ /* 0x000fe200078ec0ff */
[----:B0-----:R-:W-:Y:S01]  /*0600*/  IMAD.MOV R11, RZ, RZ, -R7 ;  /* 0x000000ffff0b7224 */ /* 0x001fe200078e0a07 */
[----:B------:R-:W-:-:S04]  /*0610*/  @!UP0 UIADD3 UR4, -UR4, 0x100000, URZ ;  /* 0x0010000004048890 */ /* 0x000fc8000fffe13f */
[----:B------:R-:W-:Y:S02]  /*0620*/  @!UP0 USHF.L.U32 UR5, UR4, 0xb, URZ ;  /* 0x0000000b04058899 */ /* 0x000fe4000800063f */
[----:B------:R-:W-:Y:S01]  /*0630*/  @!UP0 USHF.L.U32 UR4, UR4, 0x1, URZ ;  /* 0x0000000104048899 */ /* 0x000fe2000800063f */
[----:B------:R-:W0:Y:S01]  /*0640*/  F2I.U32.TRUNC.NTZ R6, R6 ;  /* 0x0000000600067305 */ /* 0x000e22000020f000 */
[----:B------:R-:W2:Y:S01]  /*0650*/  LDC R7, c[0x0][0x140] ;  /* 0x00005000ff077b82 */ /* 0x000ea20000000800 */
[----:B-1----:R-:W-:Y:S02]  /*0660*/  IMAD R11, R8, R11, UR9 ;  /* 0x00000009080b7e24 */ /* 0x002fe4000f8e020b */
[----:B------:R-:W-:-:S05]  /*0670*/  IMAD.IADD R0, R5, 0x1, -R0 ;  /* 0x0000000105007824 */ /* 0x000fca00078e0a00 */
[----:B------:R-:W-:Y:S01]  /*0680*/  ISETP.NE.AND P2, PT, R0, R11, PT ;  /* 0x0000000b0000720c */ /* 0x000fe20003f45270 */
[C---:B------:R-:W-:Y:S01]  /*0690*/  IMAD.SHL.U32 R0, R5.reuse, 0x4, RZ ;  /* 0x0000000405007824 */ /* 0x040fe200078e00ff */
[----:B-----5:R-:W-:Y:S01]  /*06a0*/  @!UP0 ULEA UR6, UR7, UR6, 0x18 ;  /* 0x0000000607068291 */ /* 0x020fe2000f8ec03f */
[----:B------:R-:W-:Y:S01]  /*06b0*/  VOTEU.ALL UP0, P0 ;  /* 0x00000000003f7886 */ /* 0x000fe20000000000 */
[----:B------:R-:W-:Y:S01]  /*06c0*/  LOP3.LUT P0, RZ, R4, 0x7, RZ, 0xc0, !PT ;  /* 0x0000000704ff7812 */ /* 0x000fe2000780c0ff */
[----:B0-----:R-:W-:Y:S01]  /*06d0*/  IMAD.MOV R12, RZ, RZ, -R6 ;  /* 0x000000ffff0c7224 */ /* 0x001fe200078e0a06 */
[----:B------:R-:W-:-:S03]  /*06e0*/  LOP3.LUT R9, R5, 0xc, R0, 0x78, !PT ;  /* 0x0000000c05097812 */ /* 0x000fc600078e7800 */
[----:B---3--:R-:W-:Y:S01]  /*06f0*/  IMAD R5, R13, R12, R2 ;  /* 0x0000000c0d057224 */ /* 0x008fe200078e0202 */
[C---:B------:R-:W-:Y:S01]  /*0700*/  ISETP.LT.U32.AND P0, PT, R9.reuse, 0x4, !P0 ;  /* 0x000000040900780c */ /* 0x040fe20004701070 */
[----:B------:R0:W-:Y:S02]  /*0710*/  STL [R1+0x454], R9 ;  /* 0x0004540901007387 */ /* 0x0001e40000100800 */
[----:B------:R-:W-:Y:S02]  /*0720*/  @P2 LEA.HI R0, R9, R9, RZ, 0x1 ;  /* 0x0000000909002211 */ /* 0x000fe400078f08ff */
[----:B------:R-:W1:Y:S02]  /*0730*/  FENCE.VIEW.ASYNC.S ;  /* 0x00000000000073c6 */ /* 0x000e640000000000 */
[----:B-1----:R0:W1:Y:S01]  /*0740*/  @!UP0 SYNCS.EXCH.64 URZ, [UR6+0x40], UR4 ;  /* 0x00004004063f85b2 */ /* 0x0020620008000100 */
[----:B--2---:R-:W-:Y:S02]  /*0750*/  ISETP.EQ.U32.AND P5, PT, R7, 0x1, PT ;  /* 0x000000010700780c */ /* 0x004fe40003fa2070 */
[----:B------:R-:W-:-:S04]  /*0760*/  @P2 SHF.R.S32.HI R0, RZ, 0x1, R0 ;  /* 0x00000001ff002819 */ /* 0x000fc80000011400 */
[----:B------:R-:W-:Y:S01]  /*0770*/  @P2 ISETP.NE.AND P3, PT, R0, R5, PT ;  /* 0x000000050000220c */ /* 0x000fe20003f65270 */
[----:B------:R-:W-:Y:S01]  /*0780*/  IMAD.MOV.U32 R0, RZ, RZ, 0x1 ;  /* 0x00000001ff007424 */ /* 0x000fe200078e00ff */
[----:B------:R-:W-:Y:S02]  /*0790*/  SEL R5, RZ, 0x1, !P0 ;  /* 0x00000001ff057807 */ /* 0x000fe40004000000 */
[----:B------:R-:W-:-:S04]  /*07a0*/  @P2 SEL R0, RZ, 0x1, P3 ;  /* 0x00000001ff002807 */ /* 0x000fc80001800000 */
[----:B------:R-:W-:Y:S01]  /*07b0*/  LOP3.LUT R0, R0, R5, RZ, 0xc0, !PT ;  /* 0x0000000500007212 */ /* 0x000fe200078ec0ff */
[----:B------:R0:W2:Y:S01]  /*07c0*/  @!UP1 SYNCS.EXCH.64 URZ, [UR6+0x48], UR4 ;  /* 0x00004804063f95b2 */ /* 0x0000a20008000100 */
[----:B------:R-:W-:-:S03]  /*07d0*/  NOP ;  /* 0x0000000000007918 */ /* 0x000fc60000000000 */
[----:B------:R0:W-:Y:S01]  /*07e0*/  STL [R1+0x450], R0 ;  /* 0x0004500001007387 */ /* 0x0001e20000100800 */
[----:B-1----:R-:W-:Y:S05]  /*07f0*/  @!P5 BRA `(.L_x_3) ;  /* 0x000000000008d947 */ /* 0x002fea0003800000 */
[----:B--2-4-:R-:W-:Y:S01]  /*0800*/  UCGABAR_ARV ;  /* 0x00000000000079c7 */ /* 0x014fe20008000000 */
[----:B------:R-:W-:Y:S05]  /*0810*/  BRA `(.L_x_4) ;  /* 0x0000000000047947 */ /* 0x000fea0003800000 */
.L_x_3:
[----:B--2-4-:R-:W-:Y:S01]  /*0820*/  NOP ;  /* 0x0000000000007918 */ /* 0x014fe20000000000 */
.L_x_4:
[----:B0-----:R-:W0:Y:S01]  /*0830*/  LDC R0, c[0x0][0x65c] ;  /* 0x00019700ff007b82 */ /* 0x001e220000000800 */
[----:B------:R-:W-:Y:S02]  /*0840*/  IMAD.U32 R4, RZ, RZ, UR9 ;  /* 0x00000009ff047e24 */ /* 0x000fe4000f8e00ff */
[----:B------:R-:W-:Y:S01]  /*0850*/  IMAD.MOV.U32 R5, RZ, RZ, RZ ;  /* 0x000000ffff057224 */ /* 0x000fe200078e00ff */
[----:B0-----:R-:W-:-:S13]  /*0860*/  ISETP.NE.AND P4, PT, R0, 0x1, PT ;  /* 0x000000010000780c */ /* 0x001fda0003f85270 */
[----:B------:R-:W0:Y:S01]  /*0870*/  @P4 LDC R7, c[0x0][0x10] ;  /* 0x00000400ff074b82 */ /* 0x000e220000000800 */
[----:B------:R-:W-:Y:S02]  /*0880*/  @P4 IMAD.MOV.U32 R3, RZ, RZ, RZ ;  /* 0x000000ffff034224 */ /* 0x000fe400078e00ff */
[----:B------:R-:W-:-:S05]  /*0890*/  @P4 IMAD.MOV.U32 R15, RZ, RZ, RZ ;  /* 0x000000ffff0f4224 */ /* 0x000fca00078e00ff */
[----:B------:R-:W1:Y:S01]  /*08a0*/  @!P4 LDC R9, c[0x0][0xc] ;  /* 0x00000300ff09cb82 */ /* 0x000e620000000800 */
[----:B0-----:R-:W-:-:S04]  /*08b0*/  @P4 IMAD.WIDE.U32 R6, R7, UR9, R2 ;  /* 0x0000000907064c25 */ /* 0x001fc8000f8e0002 */
[----:B------:R-:W-:Y:S02]  /*08c0*/  @P4 IMAD.MOV.U32 R8, RZ, RZ, R6 ;  /* 0x000000ffff084224 */ /* 0x000fe400078e0006 */
[----:B------:R-:W-:Y:S02]  /*08d0*/  @P4 IMAD.IADD R16, R7, 0x1, R15 ;  /* 0x0000000107104824 */ /* 0x000fe400078e020f */
[----:B-1----:R-:W-:-:S04]  /*08e0*/  @!P4 IMAD.WIDE.U32 R4, R2, R9, R4 ;  /* 0x000000090204c225 */ /* 0x002fc800078e0004 */
[----:B------:R-:W-:Y:S02]  /*08f0*/  @!P4 IMAD.MOV.U32 R8, RZ, RZ, R4 ;  /* 0x000000ffff08c224 */ /* 0x000fe400078e0004 */
[----:B------:R-:W-:-:S03]  /*0900*/  @!P4 IMAD.MOV.U32 R16, RZ, RZ, R5 ;  /* 0x000000ffff10c224 */ /* 0x000fc600078e0005 */
[----:B------:R0:W-:Y:S04]  /*0910*/  STL [R1+0x45c], R8 ;  /* 0x00045c0801007387 */ /* 0x0001e80000100800 */
[----:B------:R0:W-:Y:S01]  /*0920*/  STL [R1+0x458], R16 ;  /* 0x0004581001007387 */ /* 0x0001e20000100800 */
[----:B------:R-:W-:Y:S05]  /*0930*/  @!P5 BRA `(.L_x_5) ;  /* 0x00000000000cd947 */ /* 0x000fea0003800000 */
[----:B------:R-:W-:Y:S01]  /*0940*/  UCGABAR_WAIT ;  /* 0x0000000000007dc7 */ /* 0x000fe20008000000 */
[----:B------:R-:W-:Y:S01]  /*0950*/  CCTL.IVALL ;  /* 0x00000000ff00798f */ /* 0x000fe20002000000 */
[----:B------:R-:W-:Y:S05]  /*0960*/  BRA `(.L_x_6) ;  /* 0x0000000000047947 */ /* 0x000fea0003800000 */
.L_x_5:
[----:B------:R-:W-:Y:S06]  /*0970*/  BAR.SYNC.DEFER_BLOCKING 0x0 ;  /* 0x0000000000007b1d */ /* 0x000fec0000010000 */
.L_x_6:
[----:B------:R-:W-:Y:S05]  /*0980*/  @!P1 BRA `(.L_x_7) ;  /* 0x0000027c000c9947 */ /* 0x000fea0003800000 */
[----:B------:R-:W-:-:S06]  /*0990*/  UISETP.GT.U32.AND UP0, UPT, UR10, 0x1, UPT ;  /* 0x000000010a00788c */ /* 0x000fcc000bf04070 */
[----:B------:R-:W-:-:S13]  /*09a0*/  PLOP3.LUT P0, PT, PT, PT, UP0, 0x80, 0x0 ;  /* 0x000000000000781c */ /* 0x000fda0003f0f008 */
[----:B------:R-:W-:Y:S05]  /*09b0*/  @P0 EXIT ;  /* 0x000000000000094d */ /* 0x000fea0003800000 */
[----:B------:R-:W-:Y:S01]  /*09c0*/  IMAD.MOV.U32 R5, RZ, RZ, -0x1 ;  /* 0xffffffffff057424 */ /* 0x000fe200078e00ff */
[----:B------:R-:W-:Y:S01]  /*09d0*/  ULDC.64 UR4, c[0x0][0x650] ;  /* 0x0001940000047ab9 */ /* 0x000fe20000000a00 */
[----:B------:R-:W-:Y:S01]  /*09e0*/  IMAD.MOV.U32 R4, RZ, RZ, -0x1 ;  /* 0xffffffffff047424 */ /* 0x000fe200078e00ff */
[----:B------:R-:W-:Y:S01]  /*09f0*/  ISETP.GE.U32.AND P0, PT, R8, UR4, PT ;  /* 0x0000000408007c0c */ /* 0x000fe2000bf06070 */
[----:B------:R-:W-:Y:S01]  /*0a00*/  UMOV UR9, 0xffffffff ;  /* 0xffffffff00097882 */ /* 0x000fe20000000000 */
[----:B------:R1:W-:Y:S01]  /*0a10*/  STL [R1+0x464], R5 ;  /* 0x0004640501007387 */ /* 0x0003e20000100800 */
[----:B------:R-:W-:Y:S02]  /*0a20*/  PRMT R0, RZ, 0x7610, R0 ;  /* 0x00007610ff007816 */ /* 0x000fe40000000000 */
[----:B------:R-:W-:Y:S01]  /*0a30*/  ISETP.GE.U32.AND.EX P0, PT, R16, UR5, PT, P0 ;  /* 0x0000000510007c0c */ /* 0x000fe2000bf06100 */
[----:B------:R1:W-:-:S12]  /*0a40*/  STL [R1+0x460], R4 ;  /* 0x0004600401007387 */ /* 0x0003d80000100800 */
[----:B-1----:R-:W-:Y:S05]  /*0a50*/  @P0 BRA `(.L_x_8) ;  /* 0x00000004003c0947 */ /* 0x002fea0003800000 */
[----:B------:R-:W-:Y:S01]  /*0a60*/  ULDC.64 UR14, c[0x0][0x628] ;  /* 0x00018a00000e7ab9 */ /* 0x000fe20000000a00 */
[----:B------:R-:W1:Y:S01]  /*0a70*/  LDC.64 R6, c[0x0][0x620] ;  /* 0x00018800ff067b82 */ /* 0x000e620000000a00 */
[----:B------:R-:W-:Y:S01]  /*0a80*/  ISETP.NE.U32.AND P0, PT, RZ, UR14, PT ;  /* 0x0000000eff007c0c */ /* 0x000fe2000bf05070 */
[----:B------:R-:W-:Y:S01]  /*0a90*/  ULDC UR11, c[0x0][0x630] ;  /* 0x00018c00000b7ab9 */ /* 0x000fe20000000800 */
[----:B------:R-:W-:Y:S02]  /*0aa0*/  R2UR UR4, R8 ;  /* 0x00000000080472ca */ /* 0x000fe400000e0000 */
[----:B------:R-:W-:Y:S02]  /*0ab0*/  ISETP.NE.AND.EX P0, PT, RZ, UR15, PT, P0 ;  /* 0x0000000fff007c0c */ /* 0x000fe4000bf05300 */
[----:B------:R-:W-:-:S11]  /*0ac0*/  R2UR UR5, R16 ;  /* 0x00000000100572ca */ /* 0x000fd600000e0000 */
[----:B------:R-:W-:Y:S05]  /*0ad0*/  @!P0 BRA `(.L_x_9) ;  /* 0x0000000000308947 */ /* 0x000fea0003800000 */
[----:B------:R-:W-:Y:S01]  /*0ae0*/  R2UR UR4, R8 ;  /* 0x00000000080472ca */ /* 0x000fe200000e0000 */
[----:B------:R-:W-:Y:S01]  /*0af0*/  ULDC UR8, c[0x0][0x634] ;  /* 0x00018d0000087ab9 */ /* 0x000fe20000000800 */
[----:B------:R-:W-:-:S11]  /*0b00*/  R2UR UR10, R16 ;  /* 0x00000000100a72ca */ /* 0x000fd600000e0000 */
[----:B------:R-:W-:-:S04]  /*0b10*/  UIADD3 UR8, UP0, UR4, UR8, URZ ;  /* 0x0000000804087290 */ /* 0x000fc8000ff1e03f */
[----:B------:R-:W-:-:S04]  /*0b20*/  UIADD3.X UR10, URZ, UR10, URZ, UP0, !UPT ;  /* 0x0000000a3f0a7290 */ /* 0x000fc800087fe43f */
[----:B------:R-:W-:-:S04]  /*0b30*/  UIMAD.WIDE.U32 UR4, UR10, UR14, URZ ;  /* 0x0000000e0a0472a5 */ /* 0x000fc8000f8e003f */
[----:B------:R-:W-:Y:S02]  /*0b40*/  UIMAD.WIDE.U32 UR6, UP0, UR8, UR15, UR4 ;  /* 0x0000000f080672a5 */ /* 0x000fe4000f800004 */
[----:B------:R-:W-:Y:S02]  /*0b50*/  UIMAD.WIDE.U32 UR4, UR8, UR14, URZ ;  /* 0x0000000e080472a5 */ /* 0x000fe4000f8e003f */
[----:B------:R-:W-:Y:S02]  /*0b60*/  UIADD3.X UR9, URZ, URZ, URZ, UP0, !UPT ;  /* 0x0000003f3f097290 */ /* 0x000fe400087fe43f */
[----:B------:R-:W-:Y:S01]  /*0b70*/  UIADD3 URZ, UP0, UR5, UR6, URZ ;  /* 0x00000006053f7290 */ /* 0x000fe2000ff1e03f */
[----:B------:R-:W-:-:S03]  /*0b80*/  UMOV UR8, UR7 ;  /* 0x0000000700087c82 */ /* 0x000fc60008000000 */
[----:B------:R-:W-:-:S12]  /*0b90*/  UIMAD.WIDE.U32.X UR4, UR10, UR15, UR8, UP0 ;  /* 0x0000000f0a0472a5 */ /* 0x000fd800080e0408 */
.L_x_9:
[----:B------:R-:W-:Y:S01]  /*0ba0*/  USHF.R.U64 UR9, UR4, UR11, UR5 ;  /* 0x0000000b04097299 */ /* 0x000fe20008001205 */
[----:B------:R-:W2:Y:S01]  /*0bb0*/  LDC.64 R20, c[0x0][0x640] ;  /* 0x00019000ff147b82 */ /* 0x000ea20000000a00 */
[----:B------:R-:W-:Y:S01]  /*0bc0*/  USHF.R.U32.HI UR4, URZ, UR11, UR5 ;  /* 0x0000000b3f047299 */ /* 0x000fe20008011605 */
[----:B------:R-:W-:Y:S02]  /*0bd0*/  IMAD.MOV.U32 R4, RZ, RZ, R8 ;  /* 0x000000ffff047224 */ /* 0x000fe400078e0008 */
[----:B------:R-:W-:Y:S01]  /*0be0*/  IMAD R12, R13, R12, R2 ;  /* 0x0000000c0d0c7224 */ /* 0x000fe200078e0202 */
[----:B------:R-:W-:Y:S01]  /*0bf0*/  IADD3 R3, P0, RZ, -UR9, RZ ;  /* 0x80000009ff037c10 */ /* 0x000fe2000ff1e0ff */
[----:B------:R-:W-:Y:S02]  /*0c00*/  IMAD.MOV.U32 R13, RZ, RZ, 0x1 ;  /* 0x00000001ff0d7424 */ /* 0x000fe400078e00ff */
[----:B------:R-:W3:Y:S02]  /*0c10*/  LDC R10, c[0x0][0x618] ;  /* 0x00018600ff0a7b82 */ /* 0x000ee40000000800 */
[----:B------:R-:W-:-:S04]  /*0c20*/  IMAD.X R5, RZ, RZ, ~UR4, P0 ;  /* 0x80000004ff057e24 */ /* 0x000fc800080e06ff */
[-C--:B-1----:R-:W-:Y:S02]  /*0c30*/  IMAD R0, R5, R6.reuse, RZ ;  /* 0x0000000605007224 */ /* 0x082fe400078e02ff */
[----:B------:R-:W1:Y:S01]  /*0c40*/  LDC R14, c[0x0][0x608] ;  /* 0x00018200ff0e7b82 */ /* 0x000e620000000800 */
[----:B------:R-:W-:Y:S02]  /*0c50*/  IMAD.MOV.U32 R5, RZ, RZ, R16 ;  /* 0x000000ffff057224 */ /* 0x000fe400078e0010 */
[----:B------:R-:W-:-:S05]  /*0c60*/  IMAD.WIDE.U32 R4, R3, R6, R4 ;  /* 0x0000000603047225 */ /* 0x000fca00078e0004 */
[----:B------:R-:W4:Y:S01]  /*0c70*/  LDC R18, c[0x0][0x658] ;  /* 0x00019600ff127b82 */ /* 0x000f220000000800 */
[----:B------:R-:W-:Y:S01]  /*0c80*/  IMAD R3, R3, R7, R0 ;  /* 0x0000000703037224 */ /* 0x000fe200078e0200 */
[----:B--2---:R-:W-:-:S03]  /*0c90*/  ISETP.NE.U32.AND P0, PT, R20, RZ, PT ;  /* 0x000000ff1400720c */ /* 0x004fc60003f05070 */
[----:B------:R-:W-:Y:S01]  /*0ca0*/  IMAD.IADD R3, R5, 0x1, R3 ;  /* 0x0000000105037824 */ /* 0x000fe200078e0203 */
[----:B------:R-:W-:Y:S01]  /*0cb0*/  ISETP.NE.AND.EX P0, PT, R21, RZ, PT, P0 ;  /* 0x000000ff1500720c */ /* 0x000fe20003f05300 */
[----:B------:R-:W-:Y:S01]  /*0cc0*/  IMAD.MOV.U32 R5, RZ, RZ, -0x1 ;  /* 0xffffffffff057424 */ /* 0x000fe200078e00ff */
[----:B0-----:R-:W0:Y:S02]  /*0cd0*/  LDC R16, c[0x0][0x600] ;  /* 0x00018000ff107b82 */ /* 0x001e240000000800 */
[-CC-:B---3--:R-:W-:Y:S02]  /*0ce0*/  SHF.R.U64 R8, R4, R10.reuse, R3.reuse ;  /* 0x0000000a04087219 */ /* 0x188fe40000001203 */
[----:B------:R-:W-:-:S04]  /*0cf0*/  SHF.R.U32.HI R3, RZ, R10, R3 ;  /* 0x0000000aff037219 */ /* 0x000fc80000011603 */
[----:B------:R-:W2:Y:S01]  /*0d00*/  LDC R15, c[0x0][0x648] ;  /* 0x00019200ff0f7b82 */ /* 0x000ea20000000800 */
[-CC-:B-1----:R-:W-:Y:S02]  /*0d10*/  SHF.R.U64 R23, R8, R14.reuse, R3.reuse ;  /* 0x0000000e08177219 */ /* 0x182fe40000001203 */
[----:B------:R-:W-:-:S05]  /*0d20*/  SHF.R.U32.HI R3, RZ, R14, R3 ;  /* 0x0000000eff037219 */ /* 0x000fca0000011603 */
[----:B------:R-:W1:Y:S01]  /*0d30*/  LDC R17, c[0x0][0x638] ;  /* 0x00018e00ff117b82 */ /* 0x000e620000000800 */
[-CC-:B----4-:R-:W-:Y:S02]  /*0d40*/  SHF.R.U64 R10, R23, R18.reuse, R3.reuse ;  /* 0x00000012170a7219 */ /* 0x190fe40000001203 */
[-C--:B------:R-:W-:Y:S02]  /*0d50*/  SHF.L.U32 R0, R5, R18.reuse, RZ ;  /* 0x0000001205007219 */ /* 0x080fe400000006ff */
[----:B------:R-:W-:Y:S01]  /*0d60*/  SHF.R.U32.HI R3, RZ, R18, R3 ;  /* 0x00000012ff037219 */ /* 0x000fe20000011603 */
[----:B------:R-:W-:Y:S01]  /*0d70*/  IMAD.MOV.U32 R2, RZ, RZ, R10 ;  /* 0x000000ffff027224 */ /* 0x000fe200078e000a */
[----:B------:R-:W-:Y:S01]  /*0d80*/  LOP3.LUT R0, RZ, R0, RZ, 0x33, !PT ;  /* 0x00000000ff007212 */ /* 0x000fe200078e33ff */
[----:B------:R-:W3:Y:S01]  /*0d90*/  LDC R19, c[0x0][0x610] ;  /* 0x00018400ff137b82 */ /* 0x000ee20000000800 */
[----:B------:R-:W-:Y:S05]  /*0da0*/  @!P0 BRA `(.L_x_10) ;  /* 0x0000000000288947 */ /* 0x000fea0003800000 */
[----:B------:R-:W4:Y:S02]  /*0db0*/  LDC R7, c[0x0][0x64c] ;  /* 0x00019300ff077b82 */ /* 0x000f240000000800 */
[----:B----4-:R-:W-:-:S05]  /*0dc0*/  IADD3 R7, P0, R10, R7, RZ ;  /* 0x000000070a077210 */ /* 0x010fca0007f1e0ff */
[----:B------:R-:W-:-:S04]  /*0dd0*/  IMAD.X R9, RZ, RZ, R3, P0 ;  /* 0x000000ffff097224 */ /* 0x000fc800000e0603 */
[----:B------:R-:W-:-:S04]  /*0de0*/  IMAD.WIDE.U32 R2, R9, R20, RZ ;  /* 0x0000001409027225 */ /* 0x000fc800078e00ff */
[----:B------:R-:W-:-:S04]  /*0df0*/  IMAD.WIDE.U32 R4, P0, R7, R21, R2 ;  /* 0x0000001507047225 */ /* 0x000fc80007800002 */
[----:B------:R-:W-:-:S04]  /*0e00*/  IMAD.WIDE.U32 R2, R7, R20, RZ ;  /* 0x0000001407027225 */ /* 0x000fc800078e00ff */
[----:B------:R-:W-:Y:S01]  /*0e10*/  IMAD.X R7, RZ, RZ, RZ, P0 ;  /* 0x000000ffff077224 */ /* 0x000fe200000e06ff */
[----:B------:R-:W-:Y:S01]  /*0e20*/  IADD3 RZ, P0, R3, R4, RZ ;  /* 0x0000000403ff7210 */ /* 0x000fe20007f1e0ff */
[----:B------:R-:W-:-:S04]  /*0e30*/  IMAD.MOV.U32 R6, RZ, RZ, R5 ;  /* 0x000000ffff067224 */ /* 0x000fc800078e0005 */
[----:B------:R-:W-:-:S08]  /*0e40*/  IMAD.WIDE.U32.X R2, R9, R21, R6, P0 ;  /* 0x0000001509027225 */ /* 0x000fd000000e0406 */
.L_x_10:
[----:B--2---:R-:W-:Y:S01]  /*0e50*/  SHF.R.U64 R4, R2, R15, R3 ;  /* 0x0000000f02047219 */ /* 0x004fe20000001203 */
[----:B0-----:R-:W-:Y:S01]  /*0e60*/  VIADD R5, R16, 0xffffffff ;  /* 0xffffffff10057836 */ /* 0x001fe20000000000 */
[----:B------:R-:W-:Y:S02]  /*0e70*/  SHF.L.U32 R2, R13, R18, RZ ;  /* 0x000000120d027219 */ /* 0x000fe400000006ff */
[----:B------:R-:W-:Y:S01]  /*0e80*/  LOP3.LUT R3, R23, R0, RZ, 0xc0, !PT ;  /* 0x0000000017037212 */ /* 0x000fe200078ec0ff */
[----:B------:R-:W-:Y:S01]  /*0e90*/  IMAD.MOV R6, RZ, RZ, -R4 ;  /* 0x000000ffff067224 */ /* 0x000fe200078e0a04 */
[----:B------:R-:W-:Y:S02]  /*0ea0*/  SEL R0, R11, R12, !P4 ;  /* 0x0000000c0b007207 */ /* 0x000fe40006000000 */
[----:B------:R-:W-:Y:S01]  /*0eb0*/  LOP3.LUT R5, R8, R5, RZ, 0xc0, !PT ;  /* 0x0000000508057212 */ /* 0x000fe200078ec0ff */
[----:B------:R-:W-:Y:S02]  /*0ec0*/  IMAD R7, R2, R4, R3 ;  /* 0x0000000402077224 */ /* 0x000fe400078e0203 */
[----:B-1----:R-:W-:-:S02]  /*0ed0*/  IMAD R3, R6, R17, R10 ;  /* 0x0000001106037224 */ /* 0x002fc400078e020a */
[----:B---3--:R-:W-:Y:S02]  /*0ee0*/  IMAD R2, R7, R19, R0 ;  /* 0x0000001307027224 */ /* 0x008fe400078e0200 */
[----:B------:R-:W-:Y:S02]  /*0ef0*/  IMAD R3, R3, R16, R5 ;  /* 0x0000001003037224 */ /* 0x000fe400078e0205 */
[----:B------:R-:W-:-:S03]  /*0f00*/  IMAD.MOV.U32 R0, RZ, RZ, 0x1 ;  /* 0x00000001ff007424 */ /* 0x000fc600078e00ff */
[----:B------:R-:W-:Y:S02]  /*0f10*/  SEL R4, R3, R2, !P4 ;  /* 0x0000000203047207 */ /* 0x000fe40006000000 */
[----:B------:R-:W-:-:S03]  /*0f20*/  SEL R2, R2, R3, !P4 ;  /* 0x0000000302027207 */ /* 0x000fc60006000000 */
[----:B------:R1:W-:Y:S04]  /*0f30*/  STL [R1+0x460], R4 ;  /* 0x0004600401007387 */ /* 0x0003e80000100800 */
[----:B------:R1:W-:Y:S02]  /*0f40*/  STL [R1+0x464], R2 ;  /* 0x0004640201007387 */ /* 0x0003e40000100800 */
.L_x_8:
[----:B------:R-:W-:-:S08]  /*0f50*/  NOP ;  /* 0x0000000000007918 */ /* 0x000fd00000000000 */
[----:B------:R-:W2:Y:S02]  /*0f60*/  USETMAXREG.TRY_ALLOC.CTAPOOL UP0, 0xf0 ;  /* 0x000000f0000079c8 */ /* 0x000ea40008000600 */
[----:B--2---:R-:W-:-:S13]  /*0f70*/  PLOP3.LUT P0, PT, PT, PT, UP0, 0x80, 0x0 ;  /* 0x000000000000781c */ /* 0x004fda0003f0f008 */
[----:B------:R-:W-:Y:S05]  /*0f80*/  @!P0 BRA `(.L_x_8) ;  /* 0xfffffffc00f08947 */ /* 0x000fea000383ffff */
[----:B------:R-:W-:Y:S01]  /*0f90*/  ULDC.64 UR4, c[0x0][0x598] ;  /* 0x0001660000047ab9 */ /* 0x000fe20000000a00 */
[----:B------:R-:W-:Y:S01]  /*0fa0*/  ULDC.64 UR14, c[0x0][0x208] ;  /* 0x00008200000e7ab9 */ /* 0x000fe20000000a00 */
[----:B------:R-:W-:-:S04]  /*0fb0*/  ISETP.NE.U32.AND P0, PT, RZ, UR4, PT ;  /* 0x00000004ff007c0c */ /* 0x000fc8000bf05070 */
[----:B------:R-:W-:-:S13]  /*0fc0*/  ISETP.NE.AND.EX P0, PT, RZ, UR5, PT, P0 ;  /* 0x00000005ff007c0c */ /* 0x000fda000bf05300 */
[----:B------:R-:W-:Y:S05]  /*0fd0*/  @!P0 BRA `(.L_x_11) ;  /* 0x0000000000208947 */ /* 0x000fea0003800000 */
[----:B-1----:R-:W1:Y:S02]  /*0fe0*/  LDC.64 R2, c[0x0][0x598] ;  /* 0x00016600ff027b82 */ /* 0x002e640000000a00 */
[----:B-1----:R-:W2:Y:S02]  /*0ff0*/  LDG.E.64 R2, desc[UR14][R2.64] ;  /* 0x0000000e02027981 */ /* 0x002ea4000c1e1b00 */
[----:B--2---:R-:W-:-:S04]  /*1000*/  ISETP.NE.U32.AND P0, PT, R2, RZ, PT ;  /* 0x000000ff0200720c */ /* 0x004fc80003f05070 */
[----:B------:R-:W-:-:S13]  /*1010*/  ISETP.NE.AND.EX P0, PT, R3, RZ, PT, P0 ;  /* 0x000000ff0300720c */ /* 0x000fda0003f05300 */
[----:B------:R-:W-:Y:S05]  /*1020*/  @!P0 BRA `(.L_x_11) ;  /* 0x00000000000c8947 */ /* 0x000fea0003800000 */
[----:B------:R-:W2:Y:S02]  /*1030*/  LD.E R2, desc[UR14][R2.64] ;  /* 0x0000000e02027980 */ /* 0x000ea4000c101900 */
[----:B--2---:R-:W-:Y:S01]  /*1040*/  R2UR UR20, R2 ;  /* 0x00000000021472ca */ /* 0x004fe200000e0000 */
[----:B------:R-:W-:-:S14]  /*1050*/  BRA `(.L_x_12) ;  /* 0x0000000000247947 */ /* 0x000fdc0003800000 */
.L_x_11:
[----:B------:R-:W-:Y:S02]  /*1060*/  ULDC.64 UR4, c[0x0][0x588] ;  /* 0x0001620000047ab9 */ /* 0x000fe40000000a00 */
[----:B------:R-:W-:-:S04]  /*1070*/  ISETP.NE.U32.AND P0, PT, RZ, UR4, PT ;  /* 0x00000004ff007c0c */ /* 0x000fc8000bf05070 */
[----:B------:R-:W-:-:S13]  /*1080*/  ISETP.NE.AND.EX P0, PT, RZ, UR5, PT, P0 ;  /* 0x00000005ff007c0c */ /* 0x000fda000bf05300 */
[----:B------:R-:W-:Y:S05]  /*1090*/  @!P0 BRA `(.L_x_13) ;  /* 0x0000000000108947 */ /* 0x000fea0003800000 */
[----:B-1----:R-:W1:Y:S02]  /*10a0*/  LDC.64 R2, c[0x0][0x588] ;  /* 0x00016200ff027b82 */ /* 0x002e640000000a00 */
[----:B-1----:R-:W2:Y:S02]  /*10b0*/  LDG.E R2, desc[UR14][R2.64] ;  /* 0x0000000e02027981 */ /* 0x002ea4000c1e1900 */
[----:B--2---:R-:W-:Y:S01]  /*10c0*/  R2UR UR20, R2 ;  /* 0x00000000021472ca */ /* 0x004fe200000e0000 */
[----:B------:R-:W-:-:S14]  /*10d0*/  BRA `(.L_x_12) ;  /* 0x0000000000047947 */ /* 0x000fdc0003800000 */
.L_x_13:
[----:B------:R-:W-:-:S05]  /*10e0*/  ULDC UR20, c[0x0][0x580] ;  /* 0x0001600000147ab9 */ /* 0x000fca0000000800 */
.L_x_12:
[----:B------:R-:W-:Y:S02]  /*10f0*/  ULDC.64 UR4, c[0x0][0x5a0] ;  /* 0x0001680000047ab9 */ /* 0x000fe40000000a00 */
        /* <DEDUP_REMOVED lines=11> */
.L_x_14:
        /* <DEDUP_REMOVED lines=8> */
.L_x_16:
[----:B------:R-:W-:-:S05]  /*1230*/  ULDC UR21, c[0x0][0x584] ;  /* 0x0001610000157ab9 */ /* 0x000fca0000000800 */
.L_x_15:
[----:B------:R-:W-:-:S13]  /*1240*/  LOP3.LUT P0, RZ, R0, 0xff, RZ, 0xc0, !PT ;  /* 0x000000ff00ff7812 */ /* 0x000fda000780c0ff */
[----:B------:R-:W-:Y:S05]  /*1250*/  @!P0 EXIT ;  /* 0x000000000000894d */ /* 0x000fea0003800000 */
[----:B------:R-:W-:Y:S01]  /*1260*/  ULDC UR4, c[0x0][0x28c] ;  /* 0x0000a30000047ab9 */ /* 0x000fe20000000800 */
[----:B------:R-:W-:Y:S02]  /*1270*/  ULOP3.LUT UR22, UR13, 0x1, URZ, 0xfc, !UPT ;  /* 0x000000010d167892 */ /* 0x000fe4000f8efc3f */
[----:B------:R-:W-:-:S04]  /*1280*/  UIADD3 UR4, UR4, 0x7f, URZ ;  /* 0x0000007f04047890 */ /* 0x000fc8000fffe03f */
[----:B------:R-:W-:-:S04]  /*1290*/  USHF.R.S32.HI UR5, URZ, 0x1f, UR4 ;  /* 0x0000001f3f057899 */ /* 0x000fc80008011404 */
[----:B------:R-:W-:-:S03]  /*12a0*/  ULEA.HI UR5, UR5, UR4, URZ, 0x7 ;  /* 0x0000000405057291 */ /* 0x000fc6000f8f383f */
[----:B------:R-:W-:Y:S01]  /*12b0*/  UMOV UR4, URZ ;  /* 0x0000003f00047c82 */ /* 0x000fe20008000000 */
[----:B------:R-:W-:-:S03]  /*12c0*/  USHF.R.S32.HI UR10, URZ, 0x7, UR5 ;  /* 0x000000073f0a7899 */ /* 0x000fc60008011405 */
[----:B------:R-:W-:-:S09]  /*12d0*/  UMOV UR5, URZ ;  /* 0x0000003f00057c82 */ /* 0x000fd20008000000 */
.L_x_555:
[----:B------:R-:W-:Y:S01]  /*12e0*/  STL [R1+0x44c], RZ ;  /* 0x00044cff01007387 */ /* 0x000fe20000100800 */
[----:B--2---:R-:W2:Y:S01]  /*12f0*/  S2UR UR18, SR_CgaCtaId ;  /* 0x00000000001279c3 */ /* 0x004ea20000008800 */
[----:B------:R-:W-:Y:S01]  /*1300*/  UMOV UR17, 0x400 ;  /* 0x0000040000117882 */ /* 0x000fe20000000000 */
[----:B------:R-:W-:Y:S01]  /*1310*/  UMOV UR6, URZ ;  /* 0x0000003f00067c82 */ /* 0x000fe20008000000 */
[----:B------:R-:W-:Y:S01]  /*1320*/  STL [R1+0x448], RZ ;  /* 0x000448ff01007387 */ /* 0x000fe20000100800 */
[----:B------:R-:W-:Y:S01]  /*1330*/  UMOV UR7, URZ ;  /* 0x0000003f00077c82 */ /* 0x000fe20008000000 */
[----:B------:R-:W-:Y:S01]  /*1340*/  UMOV UR8, URZ ;  /* 0x0000003f00087c82 */ /* 0x000fe20008000000 */
[----:B------:R-:W-:Y:S01]  /*1350*/  UMOV UR23, UR5 ;  /* 0x0000000500177c82 */ /* 0x000fe20008000000 */
[----:B------:R-:W-:Y:S01]  /*1360*/  STL [R1+0x444], RZ ;  /* 0x000444ff01007387 */ /* 0x000fe20000100800 */
[----:B-1----:R-:W1:Y:S01]  /*1370*/  LDC R2, c[0x0][0x28c] ;  /* 0x0000a300ff027b82 */ /* 0x002e620000000800 */
[----:B------:R-:W-:Y:S01]  /*1380*/  UMOV UR24, UR4 ;  /* 0x0000000400187c82 */ /* 0x000fe20008000000 */
[----:B------:R-:W-:Y:S01]  /*1390*/  CS2R R236, SRZ ;  /* 0x0000000000ec7805 */ /* 0x000fe2000001ff00 */
[----:B------:R-:W-:Y:S01]  /*13a0*/  STL [R1+0x440], RZ ;  /* 0x000440ff01007387 */ /* 0x000fe20000100800 */
[----:B------:R-:W-:-:S02]  /*13b0*/  CS2R R234, SRZ ;  /* 0x0000000000ea7805 */ /* 0x000fc4000001ff00 */
[----:B------:R-:W-:Y:S02]  /*13c0*/  CS2R R232, SRZ ;  /* 0x0000000000e87805 */ /* 0x000fe4000001ff00 */
[----:B------:R-:W-:Y:S01]  /*13d0*/  CS2R R230, SRZ ;  /* 0x0000000000e67805 */ /* 0x000fe2000001ff00 */
[----:B------:R-:W-:Y:S01]  /*13e0*/  STL [R1+0x43c], RZ ;  /* 0x00043cff01007387 */ /* 0x000fe20000100800 */
[----:B------:R-:W-:Y:S02]  /*13f0*/  CS2R R228, SRZ ;  /* 0x0000000000e47805 */ /* 0x000fe4000001ff00 */
[----:B------:R-:W-:Y:S02]  /*1400*/  CS2R R226, SRZ ;  /* 0x0000000000e27805 */ /* 0x000fe4000001ff00 */
        /* <DEDUP_REMOVED lines=14> */
[----:B-1----:R-:W-:Y:S02]  /*14f0*/  ISETP.GE.AND P0, PT, R2, 0x1, PT ;  /* 0x000000010200780c */ /* 0x002fe40003f06270 */
        /* <DEDUP_REMOVED lines=40> */
[----:B0-----:R-:W-:Y:S02]  /*1780*/  CS2R R16, SRZ ;  /* 0x0000000000107805 */ /* 0x001fe4000001ff00 */
        /* <DEDUP_REMOVED lines=94> */
[----:B------:R-:W-:-:S03]  /*1d70*/  CS2R R150, SRZ ;  /* 0x0000000000967805 */ /* 0x000fc6000001ff00 */
[----:B------:R-:W-:Y:S04]  /*1d80*/  STL [R1+0x3a0], RZ ;  /* 0x0003a0ff01007387 */ /* 0x000fe80000100800 */
        /* <DEDUP_REMOVED lines=104> */
[----:B------:R-:W-:Y:S04]  /*2410*/  STL [R1], RZ ;  /* 0x000000ff01007387 */ /* 0x000fe80000100800 */
        /* <DEDUP_REMOVED lines=39> */
[----:B------:R-:W-:Y:S01]  /*2690*/  STL [R1+0xa0], RZ ;  /* 0x0000a0ff01007387 */ /* 0x000fe20000100800 */
[----:B------:R-:W0:Y:S03]  /*26a0*/  S2R R0, SR_TID.X ;  /* 0x0000000000007919 */ /* 0x000e260000002100 */
        /* <DEDUP_REMOVED lines=8> */
[----:B0-----:R-:W-:-:S03]  /*2730*/  LOP3.LUT R0, R0, 0x80, RZ, 0xc0, !PT ;  /* 0x0000008000007812 */ /* 0x001fc600078ec0ff */
[----:B------:R-:W-:Y:S01]  /*2740*/  STL [R1+0xc4], RZ ;  /* 0x0000c4ff01007387 */ /* 0x000fe20000100800 */
[----:B------:R-:W-:-:S03]  /*2750*/  SHF.R.U32.HI R0, RZ, 0x7, R0 ;  /* 0x00000007ff007819 */ /* 0x000fc60000011600 */
        /* <DEDUP_REMOVED lines=33> */
[----:B------:R-:W0:Y:S04]  /*2970*/  SHFL.IDX PT, R0, R0, RZ, 0x1f ;  /* 0x00001fff00007589 */ /* 0x000e2800000e0000 */
[----:B------:R1:W-:Y:S04]  /*2980*/  STL [R1+0x14c], RZ ;  /* 0x00014cff01007387 */ /* 0x0003e80000100800 */
[----:B------:R1:W-:Y:S04]  /*2990*/  STL [R1+0x150], RZ ;  /* 0x000150ff01007387 */ /* 0x0003e80000100800 */
[----:B------:R1:W-:Y:S04]  /*29a0*/  STL [R1+0x154], RZ ;  /* 0x000154ff01007387 */ /* 0x0003e80000100800 */
[----:B------:R1:W-:Y:S04]  /*29b0*/  STL [R1+0x158], RZ ;  /* 0x000158ff01007387 */ /* 0x0003e80000100800 */
[----:B------:R1:W-:Y:S04]  /*29c0*/  STL [R1+0x15c], RZ ;  /* 0x00015cff01007387 */ /* 0x0003e80000100800 */
[----:B------:R1:W-:Y:S01]  /*29d0*/  STL [R1+0x160], RZ ;  /* 0x000160ff01007387 */ /* 0x0003e20000100800 */
[----:B0-----:R-:W-:-:S03]  /*29e0*/  R2UR UR11, R0 ;  /* 0x00000000000b72ca */ /* 0x001fc600000e0000 */
[----:B------:R1:W-:Y:S04]  /*29f0*/  STL [R1+0x164], RZ ;  /* 0x000164ff01007387 */ /* 0x0003e80000100800 */
[----:B------:R1:W-:Y:S04]  /*2a00*/  STL [R1+0x168], RZ ;  /* 0x000168ff01007387 */ /* 0x0003e80000100800 */
[----:B------:R1:W-:Y:S02]  /*2a10*/  STL [R1+0x16c], RZ ;  /* 0x00016cff01007387 */ /* 0x0003e40000100800 */
[----:B------:R-:W-:-:S02]  /*2a20*/  ULEA.HI UR12, UR11, UR11, URZ, 0x1 ;  /* 0x0000000b0b0c7291 */ /* 0x000fc4000f8f083f */
[----:B------:R1:W-:Y:S02]  /*2a30*/  STL [R1+0x170], RZ ;  /* 0x000170ff01007387 */ /* 0x0003e40000100800 */
[----:B------:R-:W-:Y:S02]  /*2a40*/  ULOP3.LUT UR16, UR12, 0x7fffe, URZ, 0xc0, !UPT ;  /* 0x0007fffe0c107892 */ /* 0x000fe4000f8ec03f */
[----:B------:R1:W-:Y:S01]  /*2a50*/  STL [R1+0x174], RZ ;  /* 0x000174ff01007387 */ /* 0x0003e20000100800 */
[----:B--2---:R-:W-:Y:S02]  /*2a60*/  ULEA UR12, UR18, UR17, 0x18 ;  /* 0x00000011120c7291 */ /* 0x004fe4000f8ec03f */
[----:B------:R-:W-:Y:S01]  /*2a70*/  UIADD3 UR16, UR11, -UR16, URZ ;  /* 0x800000100b107290 */ /* 0x000fe2000fffe03f */
[----:B------:R1:W-:Y:S03]  /*2a80*/  STL [R1+0x178], RZ ;  /* 0x000178ff01007387 */ /* 0x0003e60000100800 */
[----:B------:R-:W-:Y:S01]  /*2a90*/  ULEA UR16, UR16, UR12, 0xd ;  /* 0x0000000c10107291 */ /* 0x000fe2000f8e683f */
[----:B------:R1:W-:Y:S03]  /*2aa0*/  STL [R1+0x17c], RZ ;  /* 0x00017cff01007387 */ /* 0x0003e60000100800 */
[----:B------:R-:W-:Y:S01]  /*2ab0*/  UIADD3 UR16, UR16, 0x100, URZ ;  /* 0x0000010010107890 */ /* 0x000fe2000fffe03f */
[----:B------:R1:W-:Y:S03]  /*2ac0*/  STL [R1+0x180], RZ ;  /* 0x000180ff01007387 */ /* 0x0003e60000100800 */
[----:B------:R-:W-:Y:S01]  /*2ad0*/  USHF.R.U32.HI UR11, URZ, 0x4, UR16 ;  /* 0x000000043f0b7899 */ /* 0x000fe20008011610 */
[----:B------:R1:W-:Y:S03]  /*2ae0*/  STL [R1+0x184], RZ ;  /* 0x000184ff01007387 */ /* 0x0003e60000100800 */
[----:B------:R-:W-:Y:S01]  /*2af0*/  ULOP3.LUT UR11, UR11, 0x3fff, URZ, 0xc0, !UPT ;  /* 0x00003fff0b0b7892 */ /* 0x000fe2000f8ec03f */
[----:B------:R1:W-:Y:S04]  /*2b00*/  STL [R1+0x188], RZ ;  /* 0x000188ff01007387 */ /* 0x0003e80000100800 */
        /* <DEDUP_REMOVED lines=28> */
[----:B------:R1:W-:Y:S01]  /*2cd0*/  STL [R1+0x1fc], RZ ;  /* 0x0001fcff01007387 */ /* 0x0003e20000100800 */
[----:B------:R-:W-:Y:S05]  /*2ce0*/  @!P0 BRA `(.L_x_17) ;  /* 0x0000006000a88947 */ /* 0x000fea0003800000 */
[----:B------:R-:W-:-:S06]  /*2cf0*/  UISETP.NE.AND UP0, UPT, UR22, 0x3, UPT ;  /* 0x000000031600788c */ /* 0x000fcc000bf05270 */
[----:B------:R-:W-:-:S13]  /*2d00*/  PLOP3.LUT P1, PT, PT, PT, UP0, 0x80, 0x0 ;  /* 0x000000000000781c */ /* 0x000fda0003f2f008 */
[----:B------:R-:W-:Y:S05]  /*2d10*/  @!P1 BRA `(.L_x_18) ;  /* 0x0000000000049947 */ /* 0x000fea0003800000 */
[----:B------:R-:W-:Y:S01]  /*2d20*/  BPT.TRAP 0x1 ;  /* 0x000000040000795c */ /* 0x000fe20000300000 */
.L_x_18:
[----:B------:R-:W-:Y:S01]  /*2d30*/  ULEA UR6, UR5, UR12, 0x3 ;  /* 0x0000000c05067291 */ /* 0x000fe2000f8e183f */
[----:B------:R-:W-:-:S05]  /*2d40*/  IMAD.U32 R0, RZ, RZ, UR4 ;  /* 0x00000004ff007e24 */ /* 0x000fca000f8e00ff */
[----:B------:R-:W-:-:S04]  /*2d50*/  SHF.L.U32 R0, R0, 0x1f, RZ ;  /* 0x0000001f00007819 */ /* 0x000fc800000006ff */
[----:B------:R0:W2:Y:S01]  /*2d60*/  SYNCS.PHASECHK.TRANS64.TRYWAIT P0, [UR6], R0 ;  /* 0x00000000ff0075a7 */ /* 0x0000a20008000146 */
[----:B------:R-:W-:Y:S05]  /*2d70*/  @!P1 BRA `(.L_x_19) ;  /* 0x0000000000049947 */ /* 0x000fea0003800000 */
[----:B------:R-:W-:Y:S01]  /*2d80*/  BPT.TRAP 0x1 ;  /* 0x000000040000795c */ /* 0x000fe20000300000 */
.L_x_19:
[----:B--2---:R-:W-:Y:S05]  /*2d90*/  @P0 BRA `(.L_x_20) ;  /* 0x0000000000080947 */ /* 0x004fea0003800000 */
[----:B------:R-:W2:Y:S02]  /*2da0*/  SYNCS.PHASECHK.TRANS64.TRYWAIT P0, [UR6], R0 ;  /* 0x00000000ff0075a7 */ /* 0x000ea40008000146 */
[----:B--2---:R-:W-:Y:S05]  /*2db0*/  @!P0 BRA `(.L_x_21) ;  /* 0x0000026c00a48947 */ /* 0x004fea0003800000 */
.L_x_20:
[----:B------:R-:W-:Y:S01]  /*2dc0*/  UIADD3 UR6, UR12, 0x18100, URZ ;  /* 0x000181000c067890 */ /* 0x000fe2000fffe03f */
[----:B------:R-:W-:Y:S01]  /*2dd0*/  WARPGROUP.ARRIVE ;  /* 0x00000000000079c5 */ /* 0x000fe20000000000 */
[----:B------:R-:W-:Y:S02]  /*2de0*/  ULOP3.LUT UR7, UR11, 0x10000, URZ, 0xfc, !UPT ;  /* 0x000100000b077892 */ /* 0x000fe4000f8efc3f */
[----:B------:R-:W-:Y:S02]  /*2df0*/  USHF.R.U32.HI UR6, URZ, 0x4, UR6 ;  /* 0x000000043f067899 */ /* 0x000fe40008011606 */
[----:B------:R-:W-:Y:S02]  /*2e00*/  ULEA UR7, UR5, UR7, 0xb ;  /* 0x0000000705077291 */ /* 0x000fe4000f8e583f */
[----:B------:R-:W-:Y:S01]  /*2e10*/  ULOP3.LUT UR6, UR6, 0x3fff, URZ, 0xc0, !UPT ;  /* 0x00003fff06067892 */ /* 0x000fe2000f8ec03f */
[----:B------:R-:W-:Y:S01]  /*2e20*/  UMOV UR17, 0x40000040 ;  /* 0x4000004000117882 */ /* 0x000fe20000000000 */
[----:B------:R-:W-:-:S02]  /*2e30*/  UMOV UR19, 0x40000040 ;  /* 0x4000004000137882 */ /* 0x000fc40000000000 */
[----:B------:R-:W-:Y:S01]  /*2e40*/  ULOP3.LUT UR6, UR6, 0x10000, URZ, 0xfc, !UPT ;  /* 0x0001000006067892 */ /* 0x000fe2000f8efc3f */
[----:B------:R-:W-:-:S03]  /*2e50*/  UMOV UR16, UR7 ;  /* 0x0000000700107c82 */ /* 0x000fc60008000000 */
[----:B------:R-:W-:-:S07]  /*2e60*/  ULEA UR8, UR5, UR6, 0xb ;  /* 0x0000000605087291 */ /* 0x000fce000f8e583f */
[----:B------:R-:W-:Y:S02]  /*2e70*/  UMOV UR18, UR8 ;  /* 0x0000000800127c82 */ /* 0x000fe40008000000 */
[----:B------:R-:W-:Y:S01]  /*2e80*/  QGMMA.64x256x32.F32.E4M3.E4M3 R24, gdesc[UR16], RZ, !UPT, gsb0 ;  /* 0x03e00000101879f3 */ /* 0x000fe2000c0008ff */
[----:B------:R-:W-:Y:S01]  /*2e90*/  UIADD3 UR16, UR7, 0x400, URZ ;  /* 0x0000040007107890 */ /* 0x000fe2000fffe03f */
[----:B------:R-:W-:Y:S01]  /*2ea0*/  UMOV UR17, 0x40000040 ;  /* 0x4000004000117882 */ /* 0x000fe20000000000 */
[----:B------:R-:W-:Y:S02]  /*2eb0*/  WARPGROUP.DEPBAR.LE gsb0, 0x0 ;  /* 0x00008000000079c5 */ /* 0x000fe40000010000 */
[----:B------:R-:W-:Y:S04]  /*2ec0*/  STL.64 [R1], R24 ;  /* 0x0000001801007387 */ /* 0x000fe80000100a00 */
[----:B------:R-:W-:Y:S04]  /*2ed0*/  STL.64 [R1+0x8], R26 ;  /* 0x0000081a01007387 */ /* 0x000fe80000100a00 */
        /* <DEDUP_REMOVED lines=61> */
[----:B------:R3:W-:Y:S02]  /*32b0*/  STL.64 [R1+0x1f8], R150 ;  /* 0x0001f89601007387 */ /* 0x0007e40000100a00 */
[----:B---3--:R-:W-:-:S06]  /*32c0*/  WARPGROUP.ARRIVE ;  /* 0x00000000000079c5 */ /* 0x008fcc0000000000 */
[----:B------:R-:W-:Y:S03]  /*32d0*/  QGMMA.64x256x32.F32.E4M3.E4M3 R24, gdesc[UR16], RZ, !UPT, gsb0 ;  /* 0x03e00000101879f3 */ /* 0x000fe6000c0008ff */
[----:B------:R-:W-:Y:S02]  /*32e0*/  WARPGROUP.DEPBAR.LE gsb0, 0x0 ;  /* 0x00008000000079c5 */ /* 0x000fe40000010000 */
        /* <DEDUP_REMOVED lines=63> */
[----:B------:R3:W-:Y:S04]  /*36e0*/  STL.64 [R1+0x5d0], R24 ;  /* 0x0005d01801007387 */ /* 0x0007e80000100a00 */
[----:B---3--:R-:W3:Y:S04]  /*36f0*/  LDL.LU.64 R24, [R1] ;  /* 0x0000000001187983 */ /* 0x008ee80000300a00 */
[----:B------:R-:W3:Y:S04]  /*3700*/  LDL.LU.64 R26, [R1+0x8] ;  /* 0x00000800011a7983 */ /* 0x000ee80000300a00 */
        /* <DEDUP_REMOVED lines=61> */
[----:B------:R-:W3:Y:S01]  /*3ae0*/  LDL.LU.64 R150, [R1+0x1f8] ;  /* 0x0001f80001967983 */ /* 0x000ee20000300a00 */
[----:B------:R-:W-:-:S02]  /*3af0*/  UIADD3 UR16, UR7, 0x2, URZ ;  /* 0x0000000207107890 */ /* 0x000fc4000fffe03f */
[----:B------:R-:W-:Y:S01]  /*3b00*/  UIADD3 UR18, UR8, 0x2, URZ ;  /* 0x0000000208127890 */ /* 0x000fe2000fffe03f */
[----:B------:R-:W-:Y:S01]  /*3b10*/  UMOV UR17, 0x40000040 ;  /* 0x4000004000117882 */ /* 0x000fe20000000000 */
[----:B------:R-:W-:Y:S01]  /*3b20*/  UMOV UR19, 0x40000040 ;  /* 0x4000004000137882 */ /* 0x000fe20000000000 */
[----:B---3--:R-:W-:-:S06]  /*3b30*/  WARPGROUP.ARRIVE ;  /* 0x00000000000079c5 */ /* 0x008fcc0000000000 */
[----:B------:R-:W-:Y:S03]  /*3b40*/  QGMMA.64x256x32.F32.E4M3.E4M3 R24, gdesc[UR16], R24, gsb0 ;  /* 0x03e00000101879f3 */ /* 0x000fe60008000818 */
[----:B------:R-:W-:Y:S02]  /*3b50*/  WARPGROUP.DEPBAR.LE gsb0, 0x0 ;  /* 0x00008000000079c5 */ /* 0x000fe40000010000 */
[----:B------:R-:W-:Y:S01]  /*3b60*/  STL.64 [R1], R24 ;  /* 0x0000001801007387 */ /* 0x000fe20000100a00 */
[----:B------:R-:W-:Y:S02]  /*3b70*/  IMAD.MOV.U32 R2, RZ, RZ, R150 ;  /* 0x000000ffff027224 */ /* 0x000fe400078e0096 */
[----:B0-2---:R-:W-:Y:S01]  /*3b80*/  IMAD.MOV.U32 R0, RZ, RZ, R151 ;  /* 0x000000ffff007224 */ /* 0x005fe200078e0097 */
[----:B------:R-:W-:Y:S01]  /*3b90*/  STL.64 [R1+0x8], R26 ;  /* 0x0000081a01007387 */ /* 0x000fe20000100a00 */
[----:B------:R-:W-:-:S02]  /*3ba0*/  IMAD.MOV.U32 R4, RZ, RZ, R148 ;  /* 0x000000ffff047224 */ /* 0x000fc400078e0094 */
[----:B------:R-:W-:Y:S01]  /*3bb0*/  IMAD.MOV.U32 R3, RZ, RZ, R149 ;  /* 0x000000ffff037224 */ /* 0x000fe200078e0095 */
[----:B------:R-:W-:Y:S01]  /*3bc0*/  STL.64 [R1+0x10], R28 ;  /* 0x0000101c01007387 */ /* 0x000fe20000100a00 */
[----:B------:R-:W-:Y:S02]  /*3bd0*/  IMAD.MOV.U32 R6, RZ, RZ, R146 ;  /* 0x000000ffff067224 */ /* 0x000fe400078e0092 */
[----:B------:R-:W-:Y:S01]  /*3be0*/  IMAD.MOV.U32 R5, RZ, RZ, R147 ;  /* 0x000000ffff057224 */ /* 0x000fe200078e0093 */
[----:B------:R-:W-:Y:S01]  /*3bf0*/  STL.64 [R1+0x18], R30 ;  /* 0x0000181e01007387 */ /* 0x000fe20000100a00 */
[----:B------:R-:W-:Y:S02]  /*3c00*/  IMAD.MOV.U32 R8, RZ, RZ, R144 ;  /* 0x000000ffff087224 */ /* 0x000fe400078e0090 */
[----:B------:R-:W-:Y:S01]  /*3c10*/  IMAD.MOV.U32 R7, RZ, RZ, R145 ;  /* 0x000000ffff077224 */ /* 0x000fe200078e0091 */
        /* <DEDUP_REMOVED lines=18> */
[----:B------:R0:W-:Y:S01]  /*3d40*/  STL [R1+0x50], R44 ;  /* 0x0000502c01007387 */ /* 0x0001e20000100800 */
[----:B------:R-:W-:-:S02]  /*3d50*/  IMAD.MOV.U32 R22, RZ, RZ, R130 ;  /* 0x000000ffff167224 */ /* 0x000fc400078e0082 */
[----:B------:R-:W-:Y:S01]  /*3d60*/  IMAD.MOV.U32 R21, RZ, RZ, R131 ;  /* 0x000000ffff157224 */ /* 0x000fe200078e0083 */
[----:B------:R-:W2:Y:S01]  /*3d70*/  LDL.LU.64 R150, [R1+0x7c8] ;  /* 0x0007c80001967983 */ /* 0x000ea20000300a00 */
[----:B------:R-:W-:Y:S02]  /*3d80*/  IMAD.MOV.U32 R212, RZ, RZ, R128 ;  /* 0x000000ffffd47224 */ /* 0x000fe400078e0080 */
[----:B------:R-:W-:Y:S01]  /*3d90*/  IMAD.MOV.U32 R23, RZ, RZ, R129 ;  /* 0x000000ffff177224 */ /* 0x000fe200078e0081 */
[----:B------:R-:W2:Y:S01]  /*3da0*/  LDL.LU.64 R148, [R1+0x7c0] ;  /* 0x0007c00001947983 */ /* 0x000ea20000300a00 */
[----:B------:R-:W-:Y:S02]  /*3db0*/  IMAD.MOV.U32 R210, RZ, RZ, R126 ;  /* 0x000000ffffd27224 */ /* 0x000fe400078e007e */
[----:B------:R-:W-:Y:S01]  /*3dc0*/  IMAD.MOV.U32 R211, RZ, RZ, R127 ;  /* 0x000000ffffd37224 */ /* 0x000fe200078e007f */
[----:B------:R-:W2:Y:S01]  /*3dd0*/  LDL.LU.64 R146, [R1+0x7b8] ;  /* 0x0007b80001927983 */ /* 0x000ea20000300a00 */
        /* <DEDUP_REMOVED lines=120> */
[----:B------:R-:W-:-:S03]  /*4560*/  IMAD.MOV.U32 R235, RZ, RZ, R45 ;  /* 0x000000ffffeb7224 */ /* 0x000fc600078e002d */
[----:B------:R-:W2:Y:S04]  /*4570*/  LDL.LU.64 R64, [R1+0x670] ;  /* 0x0006700001407983 */ /* 0x000ea80000300a00 */
        /* <DEDUP_REMOVED lines=9> */
[----:B0-----:R-:W2:Y:S04]  /*4610*/  LDL.LU.64 R44, [R1+0x620] ;  /* 0x00062000012c7983 */ /* 0x001ea80000300a00 */
        /* <DEDUP_REMOVED lines=9> */
[----:B------:R-:W2:Y:S01]  /*46b0*/  LDL.LU.64 R24, [R1+0x5d0] ;  /* 0x0005d00001187983 */ /* 0x000ea20000300a00 */
[----:B------:R-:W-:Y:S01]  /*46c0*/  UIADD3 UR16, UR7, 0x402, URZ ;  /* 0x0000040207107890 */ /* 0x000fe2000fffe03f */
[----:B------:R-:W-:Y:S01]  /*46d0*/  UMOV UR17, 0x40000040 ;  /* 0x4000004000117882 */ /* 0x000fe20000000000 */
[----:B--2---:R-:W-:-:S07]  /*46e0*/  WARPGROUP.ARRIVE ;  /* 0x00000000000079c5 */ /* 0x004fce0000000000 */
[----:B------:R-:W-:Y:S03]  /*46f0*/  QGMMA.64x256x32.F32.E4M3.E4M3 R24, gdesc[UR16], R24, gsb0 ;  /* 0x03e00000101879f3 */ /* 0x000fe60008000818 */
        /* <DEDUP_REMOVED lines=23> */
[----:B0-----:R-:W2:Y:S04]  /*4870*/  LDL.LU R108, [R1] ;  /* 0x00000000016c7983 */ /* 0x001ea80000300800 */
[----:B------:R-:W2:Y:S04]  /*4880*/  LDL.LU R109, [R1+0x4] ;  /* 0x00000400016d7983 */ /* 0x000ea80000300800 */
        /* <DEDUP_REMOVED lines=18> */
[----:B------:R-:W2:Y:S01]  /*49b0*/  LDL.LU R128, [R1+0x50] ;  /* 0x0000500001807983 */ /* 0x000ea20000300800 */
[----:B------:R-:W-:-:S02]  /*49c0*/  IMAD.MOV.U32 R129, RZ, RZ, R235 ;  /* 0x000000ffff817224 */ /* 0x000fc400078e00eb */
[----:B------:R-:W-:Y:S02]  /*49d0*/  IMAD.MOV.U32 R130, RZ, RZ, R234 ;  /* 0x000000ffff827224 */ /* 0x000fe400078e00ea */
[----:B------:R-:W-:Y:S02]  /*49e0*/  IMAD.MOV.U32 R131, RZ, RZ, R233 ;  /* 0x000000ffff837224 */ /* 0x000fe400078e00e9 */
[----:B------:R-:W-:Y:S02]  /*49f0*/  IMAD.MOV.U32 R132, RZ, RZ, R232 ;  /* 0x000000ffff847224 */ /* 0x000fe400078e00e8 */
[----:B------:R-:W-:Y:S02]  /*4a00*/  IMAD.MOV.U32 R133, RZ, RZ, R231 ;  /* 0x000000ffff857224 */ /* 0x000fe400078e00e7 */
[----:B------:R-:W-:Y:S02]  /*4a10*/  IMAD.MOV.U32 R134, RZ, RZ, R230 ;  /* 0x000000ffff867224 */ /* 0x000fe400078e00e6 */
        /* <DEDUP_REMOVED lines=39> */
[----:B------:R-:W-:Y:S01]  /*4c90*/  IMAD.MOV.U32 R235, RZ, RZ, R0 ;  /* 0x000000ffffeb7224 */ /* 0x000fe200078e0000 */
[----:B------:R-:W-:Y:S02]  /*4ca0*/  UIADD3 UR16, UR7, 0x4, URZ ;  /* 0x0000000407107890 */ /* 0x000fe4000fffe03f */
[----:B------:R-:W-:Y:S01]  /*4cb0*/  UIADD3 UR18, UR8, 0x4, URZ ;  /* 0x0000000408127890 */ /* 0x000fe2000fffe03f */
[----:B------:R-:W-:Y:S01]  /*4cc0*/  UMOV UR17, 0x40000040 ;  /* 0x4000004000117882 */ /* 0x000fe20000000000 */
[----:B------:R-:W-:Y:S01]  /*4cd0*/  UMOV UR19, 0x40000040 ;  /* 0x4000004000137882 */ /* 0x000fe20000000000 */
[----:B--2---:R-:W-:-:S06]  /*4ce0*/  WARPGROUP.ARRIVE ;  /* 0x00000000000079c5 */ /* 0x004fcc0000000000 */
[----:B------:R-:W-:Y:S03]  /*4cf0*/  QGMMA.64x256x32.F32.E4M3.E4M3 R108, gdesc[UR16], R108, gsb0 ;  /* 0x03e00000106c79f3 */ /* 0x000fe6000800086c */
        /* <DEDUP_REMOVED lines=183> */
[----:B0-----:R-:W2:Y:S04]  /*5870*/  LDL.LU.64 R108, [R1] ;  /* 0x00000000016c7983 */ /* 0x001ea80000300a00 */
        /* <DEDUP_REMOVED lines=63> */
[----:B------:R-:W-:-:S02]  /*5c70*/  UIADD3 UR16, UR7, 0x6, URZ ;  /* 0x0000000607107890 */ /* 0x000fc4000fffe03f */
[----:B------:R-:W-:Y:S01]  /*5c80*/  UIADD3 UR18, UR8, 0x6, URZ ;  /* 0x0000000608127890 */ /* 0x000fe2000fffe03f */
[----:B------:R-:W-:Y:S01]  /*5c90*/  UMOV UR17, 0x40000040 ;  /* 0x4000004000117882 */ /* 0x000fe20000000000 */
[----:B------:R-:W-:Y:S01]  /*5ca0*/  UMOV UR19, 0x40000040 ;  /* 0x4000004000137882 */ /* 0x000fe20000000000 */
        /* <DEDUP_REMOVED lines=93> */
[----:B0-----:R-:W3:Y:S04]  /*6280*/  LDL.LU.64 R150, [R1+0x518] ;  /* 0x0005180001967983 */ /* 0x001ee80000300a00 */
        /* <DEDUP_REMOVED lines=21> */
[----:B------:R-:W-:Y:S01]  /*63e0*/  UIADD3 UR16, UR7, 0x406, URZ ;  /* 0x0000040607107890 */ /* 0x000fe2000fffe03f */
[----:B------:R-:W-:-:S02]  /*63f0*/  UMOV UR17, 0x40000040 ;  /* 0x4000004000117882 */ /* 0x000fc40000000000 */
[----:B------:R0:W-:Y:S01]  /*6400*/  STL [R1+0x2d0], RZ ;  /* 0x0002d0ff01007387 */ /* 0x0001e20000100800 */
[----:B------:R-:W-:-:S03]  /*6410*/  ULDC UR7, c[0x0][0x50c] ;  /* 0x0001430000077ab9 */ /* 0x000fc60000000800 */
        /* <DEDUP_REMOVED lines=37> */
[----:B---3--:R-:W-:-:S06]  /*6670*/  WARPGROUP.ARRIVE ;  /* 0x00000000000079c5 */ /* 0x008fcc0000000000 */
[----:B------:R-:W-:Y:S01]  /*6680*/  QGMMA.64x256x32.F32.E4M3.E4M3 R24, gdesc[UR16], R24, gsb0 ;  /* 0x03e00000101879f3 */ /* 0x000fe20008000818 */
[----:B------:R0:W-:Y:S04]  /*6690*/  STL [R1+0x238], RZ ;  /* 0x000238ff01007387 */ /* 0x0001e80000100800 */
[----:B------:R0:W-:Y:S04]  /*66a0*/  STL [R1+0x234], RZ ;  /* 0x000234ff01007387 */ /* 0x0001e80000100800 */
[----:B------:R0:W-:Y:S04]  /*66b0*/  STL [R1+0x230], RZ ;  /* 0x000230ff01007387 */ /* 0x0001e80000100800 */
[----:B------:R0:W-:Y:S04]  /*66c0*/  STL [R1+0x22c], RZ ;  /* 0x00022cff01007387 */ /* 0x0001e80000100800 */
[----:B------:R0:W-:Y:S04]  /*66d0*/  STL [R1+0x228], RZ ;  /* 0x000228ff01007387 */ /* 0x0001e80000100800 */
[----:B------:R0:W-:Y:S01]  /*66e0*/  STL [R1+0x224], RZ ;  /* 0x000224ff01007387 */ /* 0x0001e20000100800 */
[----:B------:R-:W-:-:S03]  /*66f0*/  UISETP.NE.AND UP0, UPT, UR7, 0x4, UPT ;  /* 0x000000040700788c */ /* 0x000fc6000bf05270 */
[----:B------:R0:W-:Y:S04]  /*6700*/  STL [R1+0x220], RZ ;  /* 0x000220ff01007387 */ /* 0x0001e80000100800 */
[----:B------:R0:W-:Y:S04]  /*6710*/  STL [R1+0x21c], RZ ;  /* 0x00021cff01007387 */ /* 0x0001e80000100800 */
[----:B------:R0:W-:Y:S04]  /*6720*/  STL [R1+0x218], RZ ;  /* 0x000218ff01007387 */ /* 0x0001e80000100800 */
[----:B------:R0:W-:Y:S01]  /*6730*/  STL [R1+0x214], RZ ;  /* 0x000214ff01007387 */ /* 0x0001e20000100800 */
[----:B------:R-:W-:-:S03]  /*6740*/  USEL UR7, URZ, 0x1, UP0 ;  /* 0x000000013f077887 */ /* 0x000fc60008000000 */
[----:B------:R0:W-:Y:S04]  /*6750*/  STL [R1+0x210], RZ ;  /* 0x000210ff01007387 */ /* 0x0001e80000100800 */
[----:B------:R0:W-:Y:S04]  /*6760*/  STL [R1+0x20c], RZ ;  /* 0x00020cff01007387 */ /* 0x0001e80000100800 */
[----:B------:R0:W-:Y:S04]  /*6770*/  STL [R1+0x208], RZ ;  /* 0x000208ff01007387 */ /* 0x0001e80000100800 */
[----:B------:R0:W-:Y:S04]  /*6780*/  STL [R1+0x204], RZ ;  /* 0x000204ff01007387 */ /* 0x0001e80000100800 */
[----:B------:R0:W-:Y:S01]  /*6790*/  STL [R1+0x200], RZ ;  /* 0x000200ff01007387 */ /* 0x0001e20000100800 */
[----:B------:R-:W-:Y:S01]  /*67a0*/  ISETP.NE.AND P0, PT, RZ, UR7, PT ;  /* 0x00000007ff007c0c */ /* 0x000fe2000bf05270 */
[----:B------:R-:W-:Y:S01]  /*67b0*/  UMOV UR6, 0x4 ;  /* 0x0000000400067882 */ /* 0x000fe20000000000 */
[----:B------:R-:W-:Y:S01]  /*67c0*/  IMAD.MOV.U32 R0, RZ, RZ, R235 ;  /* 0x000000ffff007224 */ /* 0x000fe200078e00eb */
[----:B------:R-:W-:-:S02]  /*67d0*/  CS2R R236, SRZ ;  /* 0x0000000000ec7805 */ /* 0x000fc4000001ff00 */
[----:B--2---:R-:W-:Y:S02]  /*67e0*/  CS2R R234, SRZ ;  /* 0x0000000000ea7805 */ /* 0x004fe4000001ff00 */
[----:B------:R-:W-:Y:S02]  /*67f0*/  CS2R R232, SRZ ;  /* 0x0000000000e87805 */ /* 0x000fe4000001ff00 */
[----:B------:R-:W-:Y:S02]  /*6800*/  CS2R R230, SRZ ;  /* 0x0000000000e67805 */ /* 0x000fe4000001ff00 */
[----:B------:R-:W-:Y:S02]  /*6810*/  CS2R R228, SRZ ;  /* 0x0000000000e47805 */ /* 0x000fe4000001ff00 */
[----:B------:R-:W-:Y:S02]  /*6820*/  CS2R R226, SRZ ;  /* 0x0000000000e27805 */ /* 0x000fe4000001ff00 */
[----:B------:R-:W-:-:S02]  /*6830*/  CS2R R224, SRZ ;  /* 0x0000000000e07805 */ /* 0x000fc4000001ff00 */
[----:B------:R-:W-:Y:S02]  /*6840*/  CS2R R222, SRZ ;  /* 0x0000000000de7805 */ /* 0x000fe4000001ff00 */
        /* <DEDUP_REMOVED lines=45> */
[----:B------:R-:W-:Y:S01]  /*6b20*/  CS2R R2, SRZ ;  /* 0x0000000000027805 */ /* 0x000fe2000001ff00 */
[----:B------:R-:W-:Y:S02]  /*6b30*/  WARPGROUP.DEPBAR.LE gsb0, 0x0 ;  /* 0x00008000000079c5 */ /* 0x000fe40000010000 */
[----:B0-----:R-:W-:Y:S05]  /*6b40*/  @!P0 BRA `(.L_x_22) ;  /* 0x0000002000f88947 */ /* 0x001fea0003800000 */
[----:B------:R-:W2:Y:S04]  /*6b50*/  LDL R2, [R1] ;  /* 0x0000000001027983 */ /* 0x000ea80000100800 */
[----:B------:R-:W3:Y:S04]  /*6b60*/  LDL R3, [R1+0x4] ;  /* 0x0000040001037983 */ /* 0x000ee80000100800 */
[----:B------:R-:W4:Y:S04]  /*6b70*/  LDL R4, [R1+0x8] ;  /* 0x0000080001047983 */ /* 0x000f280000100800 */
[----:B------:R-:W5:Y:S04]  /*6b80*/  LDL R5, [R1+0xc] ;  /* 0x00000c0001057983 */ /* 0x000f680000100800 */
        /* <DEDUP_REMOVED lines=102> */
[----:B------:R0:W-:Y:S04]  /*71f0*/  STL [R1+0x4c0], R131 ;  /* 0x0004c08301007387 */ /* 0x0001e80000100800 */
[----:B0-----:R-:W5:Y:S04]  /*7200*/  LDL R131, [R1+0x1a8] ;  /* 0x0001a80001837983 */ /* 0x001f680000100800 */
        /* <DEDUP_REMOVED lines=39> */
[----:B0-----:R-:W5:Y:S01]  /*7480*/  LDL R151, [R1+0x1f8] ;  /* 0x0001f80001977983 */ /* 0x001f620000100800 */
[----:B------:R-:W-:-:S01]  /*7490*/  FADD R0, RZ, R0 ;  /* 0x00000000ff007221 */ /* 0x000fc20000000000 */
[----:B--2---:R-:W-:Y:S01]  /*74a0*/  FADD R2, RZ, R2 ;  /* 0x00000002ff027221 */ /* 0x004fe20000000000 */
[----:B---3--:R-:W-:-:S01]  /*74b0*/  FADD R3, RZ, R3 ;  /* 0x00000003ff037221 */ /* 0x008fc20000000000 */
[----:B----4-:R-:W-:Y:S01]  /*74c0*/  FADD R4, RZ, R4 ;  /* 0x00000004ff047221 */ /* 0x010fe20000000000 */
[----:B-----5:R-:W-:-:S01]  /*74d0*/  FADD R5, RZ, R5 ;  /* 0x00000005ff057221 */ /* 0x020fc20000000000 */
[----:B------:R-:W-:Y:S01]  /*74e0*/  FADD R6, RZ, R6 ;  /* 0x00000006ff067221 */ /* 0x000fe20000000000 */
[----:B------:R-:W-:-:S01]  /*74f0*/  FADD R7, RZ, R7 ;  /* 0x00000007ff077221 */ /* 0x000fc20000000000 */
        /* <DEDUP_REMOVED lines=14> */
[----:B------:R-:W2:Y:S01]  /*75e0*/  LDL.LU R131, [R1+0x4c0] ;  /* 0x0004c00001837983 */ /* 0x000ea20000300800 */
        /* <DEDUP_REMOVED lines=13> */
[----:B------:R-:W3:Y:S01]  /*76c0*/  LDL.LU R132, [R1+0x4bc] ;  /* 0x0004bc0001847983 */ /* 0x000ee20000300800 */
        /* <DEDUP_REMOVED lines=16> */
[----:B------:R0:W-:Y:S01]  /*77d0*/  STL [R1+0x200], R133 ;  /* 0x0002008501007387 */ /* 0x0001e20000100800 */
        /* <DEDUP_REMOVED lines=9> */
[----:B0-----:R-:W4:Y:S01]  /*7870*/  LDL.LU R133, [R1+0x4b8] ;  /* 0x0004b80001857983 */ /* 0x001f220000300800 */
[----:B------:R-:W-:-:S01]  /*7880*/  FADD R184, RZ, R184 ;  /* 0x000000b8ffb87221 */ /* 0x000fc20000000000 */
[----:B------:R-:W-:Y:S01]  /*7890*/  FADD R185, RZ, R185 ;  /* 0x000000b9ffb97221 */ /* 0x000fe20000000000 */
[----:B------:R-:W-:-:S01]  /*78a0*/  FADD R186, RZ, R186 ;  /* 0x000000baffba7221 */ /* 0x000fc20000000000 */
        /* <DEDUP_REMOVED lines=10> */
[----:B0-----:R-:W5:Y:S01]  /*7950*/  LDL.LU R134, [R1+0x4b4] ;  /* 0x0004b40001867983 */ /* 0x001f620000300800 */
        /* <DEDUP_REMOVED lines=52> */
[----:B0-----:R-:W5:Y:S04]  /*7ca0*/  LDL.LU R138, [R1+0x4a4] ;  /* 0x0004a400018a7983 */ /* 0x001f680000300800 */
[----:B------:R0:W-:Y:S01]  /*7cb0*/  STL [R1+0x218], R139 ;  /* 0x0002188b01007387 */ /* 0x0001e20000100800 */
[----:B------:R-:W-:-:S03]  /*7cc0*/  FADD R140, RZ, R140 ;  /* 0x0000008cff8c7221 */ /* 0x000fc60000000000 */
        /* <DEDUP_REMOVED lines=34> */
[----:B------:R0:W-:Y:S04]  /*7ef0*/  STL [R1+0x248], R151 ;  /* 0x0002489701007387 */ /* 0x0001e80000100800 */
[----:B0-----:R-:W5:Y:S04]  /*7f00*/  LDL.LU R151, [R1+0x470] ;  /* 0x0004700001977983 */ /* 0x001f680000300800 */
[----:B------:R0:W-:Y:S02]  /*7f10*/  STL [R1+0x24c], R0 ;  /* 0x00024c0001007387 */ /* 0x0001e40000100800 */
[----:B0-----:R-:W-:-:S05]  /*7f20*/  FADD R0, RZ, R24 ;  /* 0x00000018ff007221 */ /* 0x001fca0000000000 */
        /* <DEDUP_REMOVED lines=213> */
[----:B--2---:R-:W-:-:S05]  /*8c80*/  FADD R0, RZ, R131 ;  /* 0x00000083ff007221 */ /* 0x004fca0000000000 */
[----:B------:R3:W-:Y:S02]  /*8c90*/  STL [R1+0x3fc], R0 ;  /* 0x0003fc0001007387 */ /* 0x0007e40000100800 */
[----:B---3--:R-:W-:-:S05]  /*8ca0*/  FADD R0, RZ, R132 ;  /* 0x00000084ff007221 */ /* 0x008fca0000000000 */
[----:B------:R4:W-:Y:S02]  /*8cb0*/  STL [R1+0x400], R0 ;  /* 0x0004000001007387 */ /* 0x0009e40000100800 */
[----:B----4-:R-:W-:-:S05]  /*8cc0*/  FADD R0, RZ, R133 ;  /* 0x00000085ff007221 */ /* 0x010fca0000000000 */
[----:B------:R5:W-:Y:S02]  /*8cd0*/  STL [R1+0x404], R0 ;  /* 0x0004040001007387 */ /* 0x000be40000100800 */
[----:B-----5:R-:W-:-:S05]  /*8ce0*/  FADD R0, RZ, R134 ;  /* 0x00000086ff007221 */ /* 0x020fca0000000000 */
        /* <DEDUP_REMOVED lines=34> */
[----:B------:R0:W-:Y:S01]  /*8f10*/  STL [R1+0x44c], R0 ;  /* 0x00044c0001007387 */ /* 0x0001e20000100800 */
[----:B------:R-:W-:-:S05]  /*8f20*/  UMOV UR6, URZ ;  /* 0x0000003f00067c82 */ /* 0x000fca0008000000 */
.L_x_22:
[----:B------:R-:W-:Y:S01]  /*8f30*/  UIADD3 UR23, UR5, 0x1, URZ ;  /* 0x0000000105177890 */ /* 0x000fe2000fffe03f */
[----:B------:R-:W-:-:S03]  /*8f40*/  UMOV UR8, 0x1 ;  /* 0x0000000100087882 */ /* 0x000fc60000000000 */
[----:B------:R-:W-:-:S04]  /*8f50*/  UISETP.NE.AND UP0, UPT, UR23, 0x3, UPT ;  /* 0x000000031700788c */ /* 0x000fc8000bf05270 */
[----:B------:R-:W-:Y:S02]  /*8f60*/  USEL UR24, URZ, 0x1, UP0 ;  /* 0x000000013f187887 */ /* 0x000fe40008000000 */
[----:B------:R-:W-:Y:S02]  /*8f70*/  USEL UR23, UR23, URZ, UP0 ;  /* 0x0000003f17177287 */ /* 0x000fe40008000000 */
[----:B------:R-:W-:-:S12]  /*8f80*/  ULOP3.LUT UR24, UR4, UR24, URZ, 0x3c, !UPT ;  /* 0x0000001804187292 */ /* 0x000fd8000f8e3c3f */
.L_x_17:
[----:B------:R-:W-:-:S04]  /*8f90*/  UISETP.LT.AND UP0, UPT, UR10, 0x1, UPT ;  /* 0x000000010a00788c */ /* 0x000fc8000bf01270 */
[----:B------:R-:W-:-:S04]  /*8fa0*/  USEL UR16, UR10, 0x1, UP0 ;  /* 0x000000010a107887 */ /* 0x000fc80008000000 */
[----:B------:R-:W-:-:S04]  /*8fb0*/  UIADD3 UR26, UR10, -UR16, URZ ;  /* 0x800000100a1a7290 */ /* 0x000fc8000fffe03f */
[----:B------:R-:W-:-:S06]  /*8fc0*/  UISETP.GE.AND UP0, UPT, UR26, 0x1, UPT ;  /* 0x000000011a00788c */ /* 0x000fcc000bf06270 */
[----:B------:R-:W-:-:S13]  /*8fd0*/  PLOP3.LUT P0, PT, PT, PT, UP0, 0x80, 0x0 ;  /* 0x000000000000781c */ /* 0x000fda0003f0f008 */
[----:B------:R-:W-:Y:S05]  /*8fe0*/  @!P0 BRA `(.L_x_23) ;  /* 0x00000088009c8947 */ /* 0x000fea0003800000 */
[----:B------:R-:W-:Y:S01]  /*8ff0*/  UMOV UR25, UR5 ;  /* 0x0000000500197c82 */ /* 0x000fe20008000000 */
[----:B------:R-:W-:-:S05]  /*9000*/  ULDC UR27, c[0x0][0x50c] ;  /* 0x00014300001b7ab9 */ /* 0x000fca0000000800 */
.L_x_31:
[----:B------:R-:W-:-:S06]  /*9010*/  UISETP.NE.AND UP0, UPT, UR22, 0x3, UPT ;  /* 0x000000031600788c */ /* 0x000fcc000bf05270 */
[----:B------:R-:W-:-:S13]  /*9020*/  PLOP3.LUT P1, PT, PT, PT, UP0, 0x80, 0x0 ;  /* 0x000000000000781c */ /* 0x000fda0003f2f008 */
[----:B-----5:R-:W-:Y:S05]  /*9030*/  @!P1 BRA `(.L_x_24) ;  /* 0x0000000000049947 */ /* 0x020fea0003800000 */
[----:B------:R-:W-:Y:S01]  /*9040*/  BPT.TRAP 0x1 ;  /* 0x000000040000795c */ /* 0x000fe20000300000 */
.L_x_24:
[----:B------:R-:W2:Y:S01]  /*9050*/  S2UR UR16, SR_CgaCtaId ;  /* 0x00000000001079c3 */ /* 0x000ea20000008800 */
[----:B------:R-:W-:Y:S01]  /*9060*/  UMOV UR12, 0x400 ;  /* 0x00000400000c7882 */ /* 0x000fe20000000000 */
[----:B0-----:R-:W-:-:S05]  /*9070*/  IMAD.U32 R0, RZ, RZ, UR24 ;  /* 0x00000018ff007e24 */ /* 0x001fca000f8e00ff */
[----:B------:R-:W-:Y:S01]  /*9080*/  SHF.L.U32 R0, R0, 0x1f, RZ ;  /* 0x0000001f00007819 */ /* 0x000fe200000006ff */
[----:B--2---:R-:W-:-:S04]  /*9090*/  ULEA UR12, UR16, UR12, 0x18 ;  /* 0x0000000c100c7291 */ /* 0x004fc8000f8ec03f */
[----:B------:R-:W-:-:S09]  /*90a0*/  ULEA UR16, UR23, UR12, 0x3 ;  /* 0x0000000c17107291 */ /* 0x000fd2000f8e183f */
[----:B------:R0:W2:Y:S01]  /*90b0*/  SYNCS.PHASECHK.TRANS64.TRYWAIT P0, [UR16], R0 ;  /* 0x00000000ff0075a7 */ /* 0x0000a20008000150 */
[----:B------:R-:W-:Y:S05]  /*90c0*/  @!P1 BRA `(.L_x_25) ;  /* 0x0000000000049947 */ /* 0x000fea0003800000 */
[----:B------:R-:W-:Y:S01]  /*90d0*/  BPT.TRAP 0x1 ;  /* 0x000000040000795c */ /* 0x000fe20000300000 */
.L_x_25:
[----:B--2---:R-:W-:Y:S05]  /*90e0*/  @P0 BRA `(.L_x_26) ;  /* 0x0000000000080947 */ /* 0x004fea0003800000 */
[----:B------:R-:W2:Y:S02]  /*90f0*/  SYNCS.PHASECHK.TRANS64.TRYWAIT P0, [UR16], R0 ;  /* 0x00000000ff0075a7 */ /* 0x000ea40008000150 */
[----:B--2---:R-:W-:Y:S05]  /*9100*/  @!P0 BRA `(.L_x_27) ;  /* 0x0000020800e88947 */ /* 0x004fea0003800000 */
.L_x_26:
        /* <DEDUP_REMOVED lines=64> */
[----:B--2---:R-:W2:Y:S04]  /*9510*/  LDL.LU.64 R108, [R1] ;  /* 0x00000000016c7983 */ /* 0x004ea80000300a00 */
        /* <DEDUP_REMOVED lines=64> */
[----:B------:R-:W-:Y:S01]  /*9920*/  UISETP.NE.AND UP0, UPT, UR7, URZ, UPT ;  /* 0x0000003f0700728c */ /* 0x000fe2000bf05270 */
[----:B------:R-:W-:Y:S01]  /*9930*/  STL [R1+0x8c4], R23 ;  /* 0x0008c41701007387 */ /* 0x000fe20000100800 */
[----:B------:R-:W-:Y:S02]  /*9940*/  USHF.R.U32.HI UR16, URZ, 0x4, UR16 ;  /* 0x000000043f107899 */ /* 0x000fe40008011610 */
[----:B------:R-:W-:Y:S01]  /*9950*/  USEL UR8, UR8, URZ, !UP0 ;  /* 0x0000003f08087287 */ /* 0x000fe2000c000000 */
[----:B------:R-:W-:Y:S01]  /*9960*/  STL [R1+0x8c0], R22 ;  /* 0x0008c01601007387 */ /* 0x000fe20000100800 */
[----:B------:R-:W-:Y:S02]  /*9970*/  ULOP3.LUT UR16, UR16, 0x3fff, URZ, 0xc0, !UPT ;  /* 0x00003fff10107892 */ /* 0x000fe4000f8ec03f */
[----:B------:R-:W-:Y:S01]  /*9980*/  UISETP.NE.U32.AND UP0, UPT, UR8, URZ, UPT ;  /* 0x0000003f0800728c */ /* 0x000fe2000bf05070 */
[----:B------:R-:W-:Y:S01]  /*9990*/  STL [R1+0x8bc], R21 ;  /* 0x0008bc1501007387 */ /* 0x000fe20000100800 */
[----:B------:R-:W-:-:S02]  /*99a0*/  ULOP3.LUT UR7, UR11, 0x10000, URZ, 0xfc, !UPT ;  /* 0x000100000b077892 */ /* 0x000fc4000f8efc3f */
[----:B------:R-:W-:Y:S01]  /*99b0*/  ULOP3.LUT UR8, UR16, 0x10000, URZ, 0xfc, !UPT ;  /* 0x0001000010087892 */ /* 0x000fe2000f8efc3f */
[----:B------:R-:W-:Y:S01]  /*99c0*/  STL [R1+0x8b8], R20 ;  /* 0x0008b81401007387 */ /* 0x000fe20000100800 */
[----:B------:R-:W-:Y:S02]  /*99d0*/  ULEA UR7, UR23, UR7, 0xb ;  /* 0x0000000717077291 */ /* 0x000fe4000f8e583f */
[----:B------:R-:W-:Y:S01]  /*99e0*/  ULEA UR8, UR23, UR8, 0xb ;  /* 0x0000000817087291 */ /* 0x000fe2000f8e583f */
[----:B------:R-:W-:Y:S01]  /*99f0*/  STL [R1+0x8b4], R19 ;  /* 0x0008b41301007387 */ /* 0x000fe20000100800 */
[----:B------:R-:W-:Y:S01]  /*9a00*/  UMOV UR17, 0x40000040 ;  /* 0x4000004000117882 */ /* 0x000fe20000000000 */
[----:B------:R-:W-:Y:S02]  /*9a10*/  UMOV UR19, 0x40000040 ;  /* 0x4000004000137882 */ /* 0x000fe40000000000 */
[----:B------:R-:W-:Y:S01]  /*9a20*/  UMOV UR16, UR7 ;  /* 0x0000000700107c82 */ /* 0x000fe20008000000 */
[----:B------:R-:W-:Y:S01]  /*9a30*/  STL [R1+0x8b0], R18 ;  /* 0x0008b01201007387 */ /* 0x000fe20000100800 */
[----:B------:R-:W-:-:S03]  /*9a40*/  UMOV UR18, UR8 ;  /* 0x0000000800127c82 */ /* 0x000fc60008000000 */
[----:B------:R-:W-:Y:S04]  /*9a50*/  STL [R1+0x8ac], R17 ;  /* 0x0008ac1101007387 */ /* 0x000fe80000100800 */
        /* <DEDUP_REMOVED lines=14> */
[----:B-----5:R-:W-:Y:S01]  /*9b40*/  STL [R1+0x870], R2 ;  /* 0x0008700201007387 */ /* 0x020fe20000100800 */
[----:B--2---:R-:W-:-:S06]  /*9b50*/  WARPGROUP.ARRIVE ;  /* 0x00000000000079c5 */ /* 0x004fcc0000000000 */
[----:B------:R-:W-:Y:S03]  /*9b60*/  QGMMA.64x256x32.F32.E4M3.E4M3 R108, gdesc[UR16], R108, UP0, gsb0 ;  /* 0x03e00000106c79f3 */ /* 0x000fe6000b80086c */
        /* <DEDUP_REMOVED lines=65> */
[----:B--2---:R-:W2:Y:S04]  /*9f80*/  LDL.LU.64 R234, [R1+0xcc0] ;  /* 0x000cc00001ea7983 */ /* 0x004ea80000300a00 */
[----:B------:R-:W3:Y:S04]  /*9f90*/  LDL.LU.64 R232, [R1+0xcb8] ;  /* 0x000cb80001e87983 */ /* 0x000ee80000300a00 */
[----:B------:R-:W4:Y:S04]  /*9fa0*/  LDL.LU.64 R230, [R1+0xcb0] ;  /* 0x000cb00001e67983 */ /* 0x000f280000300a00 */
        /* <DEDUP_REMOVED lines=60> */
[----:B------:R-:W4:Y:S01]  /*a370*/  LDL.LU.64 R108, [R1+0xac8] ;  /* 0x000ac800016c7983 */ /* 0x000f220000300a00 */
[----:B------:R-:W-:Y:S01]  /*a380*/  UIADD3 UR16, UR7, 0x400, URZ ;  /* 0x0000040007107890 */ /* 0x000fe2000fffe03f */
[----:B------:R-:W-:-:S02]  /*a390*/  UMOV UR17, 0x40000040 ;  /* 0x4000004000117882 */ /* 0x000fc40000000000 */
[----:B--2---:R-:W-:Y:S04]  /*a3a0*/  STL.64 [R1+0xac0], R234 ;  /* 0x000ac0ea01007387 */ /* 0x004fe80000100a00 */
[----:B---3--:R-:W-:Y:S04]  /*a3b0*/  STL.64 [R1+0xab8], R232 ;  /* 0x000ab8e801007387 */ /* 0x008fe80000100a00 */
[----:B----4-:R-:W-:Y:S04]  /*a3c0*/  STL.64 [R1+0xab0], R230 ;  /* 0x000ab0e601007387 */ /* 0x010fe80000100a00 */
        /* <DEDUP_REMOVED lines=38> */
[----:B------:R-:W-:Y:S01]  /*a630*/  STL.64 [R1+0x978], R152 ;  /* 0x0009789801007387 */ /* 0x000fe20000100a00 */
[----:B------:R-:W-:-:S06]  /*a640*/  WARPGROUP.ARRIVE ;  /* 0x00000000000079c5 */ /* 0x000fcc0000000000 */
[----:B------:R-:W-:Y:S03]  /*a650*/  QGMMA.64x256x32.F32.E4M3.E4M3 R24, gdesc[UR16], R24, UP0, gsb0 ;  /* 0x03e00000101879f3 */ /* 0x000fe6000b800818 */
        /* <DEDUP_REMOVED lines=91> */
[----:B--2---:R-:W-:-:S06]  /*ac10*/  WARPGROUP.ARRIVE ;  /* 0x00000000000079c5 */ /* 0x004fcc0000000000 */
[----:B------:R-:W-:Y:S03]  /*ac20*/  QGMMA.64x256x32.F32.E4M3.E4M3 R108, gdesc[UR16], R108, gsb0 ;  /* 0x03e00000106c79f3 */ /* 0x000fe6000800086c */
[----:B------:R-:W-:Y:S02]  /*ac30*/  WARPGROUP.DEPBAR.LE gsb0, 0x0 ;  /* 0x00008000000079c5 */ /* 0x000fe40000010000 */
[----:B------:R-:W-:Y:S01]  /*ac40*/  STL.64 [R1], R108 ;  /* 0x0000006c01007387 */ /* 0x000fe20000100a00 */
[----:B------:R-:W-:Y:S02]  /*ac50*/  IMAD.MOV.U32 R2, RZ, RZ, R234 ;  /* 0x000000ffff027224 */ /* 0x000fe400078e00ea */
[----:B0-----:R-:W-:Y:S01]  /*ac60*/  IMAD.MOV.U32 R0, RZ, RZ, R235 ;  /* 0x000000ffff007224 */ /* 0x001fe200078e00eb */
        /* <DEDUP_REMOVED lines=31> */
[----:B------:R-:W-:-:S03]  /*ae60*/  IMAD.MOV.U32 R23, RZ, RZ, R213 ;  /* 0x000000ffff177224 */ /* 0x000fc600078e00d5 */
        /* <DEDUP_REMOVED lines=40> */
[----:B------:R0:W-:Y:S04]  /*b0f0*/  STL [R1+0x1a0], R212 ;  /* 0x0001a0d401007387 */ /* 0x0001e80000100800 */
[----:B------:R-:W2:Y:S04]  /*b100*/  LDL.LU.64 R234, [R1+0xac0] ;  /* 0x000ac00001ea7983 */ /* 0x000ea80000300a00 */
        /* <DEDUP_REMOVED lines=10> */
[----:B0-----:R-:W4:Y:S04]  /*b1b0*/  LDL.LU.64 R212, [R1+0xa68] ;  /* 0x000a680001d47983 */ /* 0x001f280000300a00 */
        /* <DEDUP_REMOVED lines=248> */
[----:B------:R-:W-:Y:S01]  /*c140*/  IMAD.MOV.U32 R235, RZ, RZ, R0 ;  /* 0x000000ffffeb7224 */ /* 0x000fe200078e0000 */
[----:B------:R-:W-:Y:S01]  /*c150*/  UIADD3 UR16, UR7, 0x4, URZ ;  /* 0x0000000407107890 */ /* 0x000fe2000fffe03f */
[----:B------:R0:W5:Y:S01]  /*c160*/  LDL.LU R23, [R1+0x8c4] ;  /* 0x0008c40001177983 */ /* 0x0001620000300800 */
[----:B------:R-:W-:Y:S01]  /*c170*/  UIADD3 UR18, UR8, 0x4, URZ ;  /* 0x0000000408127890 */ /* 0x000fe2000fffe03f */
[----:B------:R-:W-:Y:S01]  /*c180*/  UMOV UR17, 0x40000040 ;  /* 0x4000004000117882 */ /* 0x000fe20000000000 */
[----:B------:R-:W-:Y:S01]  /*c190*/  UMOV UR19, 0x40000040 ;  /* 0x4000004000137882 */ /* 0x000fe20000000000 */
[----:B------:R0:W5:Y:S04]  /*c1a0*/  LDL.LU R22, [R1+0x8c0] ;  /* 0x0008c00001167983 */ /* 0x0001680000300800 */
        /* <DEDUP_REMOVED lines=19> */
[----:B------:R0:W5:Y:S01]  /*c2e0*/  LDL.LU R2, [R1+0x870] ;  /* 0x0008700001027983 */ /* 0x0001620000300800 */
        /* <DEDUP_REMOVED lines=336> */
[----:B--2---:R0:W5:Y:S04]  /*d7f0*/  LDL.LU.64 R234, [R1+0x668] ;  /* 0x0006680001ea7983 */ /* 0x0041680000300a00 */
[----:B------:R0:W5:Y:S04]  /*d800*/  LDL.LU.64 R232, [R1+0x660] ;  /* 0x0006600001e87983 */ /* 0x0001680000300a00 */
        /* <DEDUP_REMOVED lines=64> */
[----:B------:R-:W-:-:S04]  /*dc10*/  UIADD3 UR6, UR6, 0x4, URZ ;  /* 0x0000000406067890 */ /* 0x000fc8000fffe03f */
[----:B------:R-:W-:-:S04]  /*dc20*/  UISETP.NE.AND UP0, UPT, UR6, UR27, UPT ;  /* 0x0000001b0600728c */ /* 0x000fc8000bf05270 */
[----:B------:R-:W-:-:S06]  /*dc30*/  USEL UR7, URZ, 0x1, UP0 ;  /* 0x000000013f077887 */ /* 0x000fcc0008000000 */
[----:B------:R-:W-:Y:S01]  /*dc40*/  ISETP.NE.AND P0, PT, RZ, UR7, PT ;  /* 0x00000007ff007c0c */ /* 0x000fe2000bf05270 */
[----:B--2---:R-:W-:-:S06]  /*dc50*/  WARPGROUP.ARRIVE ;  /* 0x00000000000079c5 */ /* 0x004fcc0000000000 */
[----:B------:R-:W-:Y:S03]  /*dc60*/  QGMMA.64x256x32.F32.E4M3.E4M3 R24, gdesc[UR16], R24, gsb0 ;  /* 0x03e00000101879f3 */ /* 0x000fe60008000818 */
[----:B------:R-:W-:-:S03]  /*dc70*/  WARPGROUP.DEPBAR.LE gsb0, 0x0 ;  /* 0x00008000000079c5 */ /* 0x000fc60000010000 */
[----:B0-----:R-:W-:Y:S05]  /*dc80*/  @!P0 BRA `(.L_x_28) ;  /* 0x0000003800fc8947 */ /* 0x001fea0003800000 */
[----:B-----5:R0:W-:Y:S04]  /*dc90*/  STL [R1+0x698], R225 ;  /* 0x000698e101007387 */ /* 0x0201e80000100800 */
[----:B------:R2:W-:Y:S01]  /*dca0*/  STL [R1+0x694], R226 ;  /* 0x000694e201007387 */ /* 0x0005e20000100800 */
[----:B0-----:R-:W-:-:S03]  /*dcb0*/  IMAD.MOV.U32 R225, RZ, RZ, R0 ;  /* 0x000000ffffe17224 */ /* 0x001fc600078e0000 */
[----:B--2---:R-:W2:Y:S04]  /*dcc0*/  LDL R226, [R1+0x4] ;  /* 0x0000040001e27983 */ /* 0x004ea80000100800 */
[----:B------:R0:W-:Y:S04]  /*dcd0*/  STL [R1+0x690], R227 ;  /* 0x000690e301007387 */ /* 0x0001e80000100800 */
[----:B0-----:R-:W3:Y:S04]  /*dce0*/  LDL R227, [R1+0x8] ;  /* 0x0000080001e37983 */ /* 0x001ee80000100800 */
[----:B------:R0:W-:Y:S04]  /*dcf0*/  STL [R1+0x68c], R228 ;  /* 0x00068ce401007387 */ /* 0x0001e80000100800 */
[----:B0-----:R-:W4:Y:S04]  /*dd00*/  LDL R228, [R1+0xc] ;  /* 0x00000c0001e47983 */ /* 0x001f280000100800 */
        /* <DEDUP_REMOVED lines=211> */
[----:B0-----:R-:W4:Y:S04]  /*ea40*/  LDL.LU R122, [R1+0x200] ;  /* 0x00020000017a7983 */ /* 0x001f280000300800 */
        /* <DEDUP_REMOVED lines=10> */
[----:B------:R-:W4:Y:S04]  /*eaf0*/  LDL.LU R0, [R1+0x22c] ;  /* 0x00022c0001007983 */ /* 0x000f280000300800 */
        /* <DEDUP_REMOVED lines=37> */
[----:B0-----:R-:W4:Y:S04]  /*ed50*/  LDL.LU R146, [R1+0x210] ;  /* 0x0002100001927983 */ /* 0x001f280000300800 */
[----:B------:R0:W-:Y:S01]  /*ed60*/  STL [R1+0x480], R147 ;  /* 0x0004809301007387 */ /* 0x0001e20000100800 */
[----:B------:R-:W-:-:S03]  /*ed70*/  FADD R2, R225, R2 ;  /* 0x00000002e1027221 */ /* 0x000fc60000000000 */
[----:B0-----:R-:W4:Y:S04]  /*ed80*/  LDL R147, [R1+0x1f8] ;  /* 0x0001f80001937983 */ /* 0x001f280000100800 */
[----:B------:R0:W-:Y:S01]  /*ed90*/  STL [R1+0x47c], R148 ;  /* 0x00047c9401007387 */ /* 0x0001e20000100800 */
[----:B--2---:R-:W-:-:S01]  /*eda0*/  FADD R3, R226, R3 ;  /* 0x00000003e2037221 */ /* 0x004fc20000000000 */
[----:B---3--:R-:W-:Y:S02]  /*edb0*/  FADD R4, R227, R4 ;  /* 0x00000004e3047221 */ /* 0x008fe40000000000 */
[----:B0-----:R-:W2:Y:S04]  /*edc0*/  LDL R148, [R1+0x1c0] ;  /* 0x0001c00001947983 */ /* 0x001ea80000100800 */
[----:B------:R0:W-:Y:S01]  /*edd0*/  STL [R1+0x478], R149 ;  /* 0x0004789501007387 */ /* 0x0001e20000100800 */
[----:B----4-:R-:W-:-:S01]  /*ede0*/  FADD R5, R228, R5 ;  /* 0x00000005e4057221 */ /* 0x010fc20000000000 */
[----:B------:R-:W-:-:S02]  /*edf0*/  FADD R6, R229, R6 ;  /* 0x00000006e5067221 */ /* 0x000fc40000000000 */
[----:B0-----:R-:W3:Y:S04]  /*ee00*/  LDL R149, [R1+0x1f4] ;  /* 0x0001f40001957983 */ /* 0x001ee80000100800 */
[----:B------:R0:W-:Y:S01]  /*ee10*/  STL [R1+0x474], R150 ;  /* 0x0004749601007387 */ /* 0x0001e20000100800 */
[----:B------:R-:W-:-:S01]  /*ee20*/  FADD R7, R230, R7 ;  /* 0x00000007e6077221 */ /* 0x000fc20000000000 */
[----:B------:R-:W-:Y:S02]  /*ee30*/  FADD R8, R231, R8 ;  /* 0x00000008e7087221 */ /* 0x000fe40000000000 */
[----:B0-----:R-:W4:Y:S04]  /*ee40*/  LDL.LU R150, [R1+0x20c] ;  /* 0x00020c0001967983 */ /* 0x001f280000300800 */
[----:B------:R0:W-:Y:S01]  /*ee50*/  STL [R1+0x470], R151 ;  /* 0x0004709701007387 */ /* 0x0001e20000100800 */
[----:B------:R-:W-:-:S01]  /*ee60*/  FADD R9, R232, R9 ;  /* 0x00000009e8097221 */ /* 0x000fc20000000000 */
[----:B------:R-:W-:-:S02]  /*ee70*/  FADD R10, R233, R10 ;  /* 0x0000000ae90a7221 */ /* 0x000fc40000000000 */
[----:B0-----:R-:W3:Y:S04]  /*ee80*/  LDL R151, [R1+0x1f0] ;  /* 0x0001f00001977983 */ /* 0x001ee80000100800 */
[----:B------:R-:W2:Y:S04]  /*ee90*/  LDL.LU R225, [R1+0x698] ;  /* 0x0006980001e17983 */ /* 0x000ea80000300800 */
[----:B------:R-:W4:Y:S04]  /*eea0*/  LDL.LU R226, [R1+0x694] ;  /* 0x0006940001e27983 */ /* 0x000f280000300800 */
[----:B------:R-:W3:Y:S04]  /*eeb0*/  LDL.LU R227, [R1+0x690] ;  /* 0x0006900001e37983 */ /* 0x000ee80000300800 */
[----:B------:R-:W3:Y:S04]  /*eec0*/  LDL.LU R228, [R1+0x68c] ;  /* 0x00068c0001e47983 */ /* 0x000ee80000300800 */
[----:B------:R-:W3:Y:S01]  /*eed0*/  LDL.LU R229, [R1+0x688] ;  /* 0x0006880001e57983 */ /* 0x000ee20000300800 */
[----:B------:R-:W-:-:S03]  /*eee0*/  FADD R11, R234, R11 ;  /* 0x0000000bea0b7221 */ /* 0x000fc60000000000 */
[----:B------:R-:W3:Y:S01]  /*eef0*/  LDL.LU R230, [R1+0x684] ;  /* 0x0006840001e67983 */ /* 0x000ee20000300800 */
[----:B------:R-:W-:-:S03]  /*ef00*/  FADD R12, R235, R12 ;  /* 0x0000000ceb0c7221 */ /* 0x000fc60000000000 */
[----:B------:R-:W3:Y:S04]  /*ef10*/  LDL.LU R231, [R1+0x680] ;  /* 0x0006800001e77983 */ /* 0x000ee80000300800 */
[----:B------:R-:W3:Y:S04]  /*ef20*/  LDL.LU R232, [R1+0x67c] ;  /* 0x00067c0001e87983 */ /* 0x000ee80000300800 */
[----:B------:R-:W3:Y:S04]  /*ef30*/  LDL.LU R233, [R1+0x678] ;  /* 0x0006780001e97983 */ /* 0x000ee80000300800 */
[----:B------:R-:W3:Y:S04]  /*ef40*/  LDL.LU R234, [R1+0x674] ;  /* 0x0006740001ea7983 */ /* 0x000ee80000300800 */
[----:B------:R-:W3:Y:S01]  /*ef50*/  LDL.LU R235, [R1+0x670] ;  /* 0x0006700001eb7983 */ /* 0x000ee20000300800 */
[----:B------:R-:W-:-:S01]  /*ef60*/  FADD R13, R24, R13 ;  /* 0x0000000d180d7221 */ /* 0x000fc20000000000 */
[----:B------:R-:W-:Y:S01]  /*ef70*/  FADD R14, R25, R14 ;  /* 0x0000000e190e7221 */ /* 0x000fe20000000000 */
[----:B------:R-:W-:-:S01]  /*ef80*/  FADD R15, R26, R15 ;  /* 0x0000000f1a0f7221 */ /* 0x000fc20000000000 */
[----:B------:R-:W3:Y:S01]  /*ef90*/  LDL.LU R24, [R1+0x66c] ;  /* 0x00066c0001187983 */ /* 0x000ee20000300800 */
[----:B------:R-:W-:-:S01]  /*efa0*/  FADD R16, R27, R16 ;  /* 0x000000101b107221 */ /* 0x000fc20000000000 */
[----:B------:R-:W-:-:S02]  /*efb0*/  FADD R17, R28, R17 ;  /* 0x000000111c117221 */ /* 0x000fc40000000000 */
[----:B------:R-:W3:Y:S01]  /*efc0*/  LDL.LU R25, [R1+0x668] ;  /* 0x0006680001197983 */ /* 0x000ee20000300800 */
[----:B------:R-:W-:-:S03]  /*efd0*/  FADD R18, R29, R18 ;  /* 0x000000121d127221 */ /* 0x000fc60000000000 */
        /* <DEDUP_REMOVED lines=157> */
[----:B--2---:R-:W-:-:S03]  /*f9b0*/  FADD R225, R108, R225 ;  /* 0x000000e16ce17221 */ /* 0x004fc60000000000 */
[----:B------:R-:W2:Y:S01]  /*f9c0*/  LDL.LU R105, [R1+0x528] ;  /* 0x0005280001697983 */ /* 0x000ea20000300800 */
[----:B----4-:R-:W-:-:S03]  /*f9d0*/  FADD R226, R109, R226 ;  /* 0x000000e26de27221 */ /* 0x010fc60000000000 */
[----:B------:R-:W4:Y:S01]  /*f9e0*/  LDL.LU R106, [R1+0x524] ;  /* 0x00052400016a7983 */ /* 0x000f220000300800 */
[----:B---3--:R-:W-:-:S03]  /*f9f0*/  FADD R227, R110, R227 ;  /* 0x000000e36ee37221 */ /* 0x008fc60000000000 */
        /* <DEDUP_REMOVED lines=15> */
[----:B------:R-:W-:-:S01]  /*faf0*/  FADD R235, R118, R235 ;  /* 0x000000eb76eb7221 */ /* 0x000fc20000000000 */
[----:B------:R-:W-:Y:S02]  /*fb00*/  FADD R122, R121, R122 ;  /* 0x0000007a797a7221 */ /* 0x000fe40000000000 */
[----:B------:R-:W3:Y:S01]  /*fb10*/  LDL.LU R115, [R1+0x500] ;  /* 0x0005000001737983 */ /* 0x000ee20000300800 */
[----:B------:R-:W-:-:S03]  /*fb20*/  FADD R236, R119, R236 ;  /* 0x000000ec77ec7221 */ /* 0x000fc60000000000 */
[----:B------:R-:W3:Y:S01]  /*fb30*/  LDL.LU R116, [R1+0x4fc] ;  /* 0x0004fc0001747983 */ /* 0x000ee20000300800 */
[----:B------:R-:W-:-:S03]  /*fb40*/  FADD R237, R120, R237 ;  /* 0x000000ed78ed7221 */ /* 0x000fc60000000000 */
[----:B------:R-:W3:Y:S01]  /*fb50*/  LDL.LU R117, [R1+0x4f8] ;  /* 0x0004f80001757983 */ /* 0x000ee20000300800 */
[----:B------:R-:W-:-:S03]  /*fb60*/  FADD R124, R123, R124 ;  /* 0x0000007c7b7c7221 */ /* 0x000fc60000000000 */
[----:B------:R-:W3:Y:S04]  /*fb70*/  LDL.LU R118, [R1+0x4f4] ;  /* 0x0004f40001767983 */ /* 0x000ee80000300800 */
[----:B------:R-:W3:Y:S01]  /*fb80*/  LDL.LU R119, [R1+0x4f0] ;  /* 0x0004f00001777983 */ /* 0x000ee20000300800 */
[----:B------:R-:W-:-:S03]  /*fb90*/  FADD R126, R125, R126 ;  /* 0x0000007e7d7e7221 */ /* 0x000fc60000000000 */
[----:B------:R-:W3:Y:S04]  /*fba0*/  LDL.LU R120, [R1+0x4ec] ;  /* 0x0004ec0001787983 */ /* 0x000ee80000300800 */
[----:B------:R-:W3:Y:S04]  /*fbb0*/  LDL.LU R121, [R1+0x4e8] ;  /* 0x0004e80001797983 */ /* 0x000ee80000300800 */
[----:B------:R0:W-:Y:S01]  /*fbc0*/  STL [R1+0x200], R122 ;  /* 0x0002007a01007387 */ /* 0x0001e20000100800 */
[----:B------:R-:W-:-:S01]  /*fbd0*/  FADD R150, R127, R150 ;  /* 0x000000967f967221 */ /* 0x000fc20000000000 */
[----:B------:R-:W-:Y:S01]  /*fbe0*/  FADD R146, R148, R146 ;  /* 0x0000009294927221 */ /* 0x000fe20000000000 */
[----:B------:R-:W-:-:S01]  /*fbf0*/  FADD R143, R144, R143 ;  /* 0x0000008f908f7221 */ /* 0x000fc20000000000 */
[----:B------:R-:W-:Y:S01]  /*fc00*/  FADD R141, R142, R141 ;  /* 0x0000008d8e8d7221 */ /* 0x000fe20000000000 */
[----:B0-----:R-:W3:Y:S04]  /*fc10*/  LDL.LU R122, [R1+0x4e4] ;  /* 0x0004e400017a7983 */ /* 0x001ee80000300800 */
[----:B------:R-:W3:Y:S04]  /*fc20*/  LDL.LU R123, [R1+0x4e0] ;  /* 0x0004e000017b7983 */ /* 0x000ee80000300800 */
[----:B------:R0:W-:Y:S01]  /*fc30*/  STL [R1+0x204], R124 ;  /* 0x0002047c01007387 */ /* 0x0001e20000100800 */
[----:B------:R-:W-:-:S01]  /*fc40*/  FADD R139, R140, R139 ;  /* 0x0000008b8c8b7221 */ /* 0x000fc20000000000 */
[----:B------:R-:W-:Y:S01]  /*fc50*/  FADD R137, R138, R137 ;  /* 0x000000898a897221 */ /* 0x000fe20000000000 */
[----:B------:R-:W-:-:S01]  /*fc60*/  FADD R135, R136, R135 ;  /* 0x0000008788877221 */ /* 0x000fc20000000000 */
[----:B0-----:R-:W3:Y:S04]  /*fc70*/  LDL.LU R124, [R1+0x4dc] ;  /* 0x0004dc00017c7983 */ /* 0x001ee80000300800 */
[----:B------:R-:W3:Y:S04]  /*fc80*/  LDL.LU R125, [R1+0x4d8] ;  /* 0x0004d800017d7983 */ /* 0x000ee80000300800 */
[----:B------:R0:W-:Y:S01]  /*fc90*/  STL [R1+0x208], R126 ;  /* 0x0002087e01007387 */ /* 0x0001e20000100800 */
[----:B------:R-:W-:-:S01]  /*fca0*/  FADD R131, R133, R131 ;  /* 0x0000008385837221 */ /* 0x000fc20000000000 */
[----:B------:R-:W-:-:S02]  /*fcb0*/  FADD R0, R129, R0 ;  /* 0x0000000081007221 */ /* 0x000fc40000000000 */
[----:B0-----:R-:W3:Y:S04]  /*fcc0*/  LDL.LU R126, [R1+0x4d4] ;  /* 0x0004d400017e7983 */ /* 0x001ee80000300800 */
[----:B------:R-:W3:Y:S04]  /*fcd0*/  LDL.LU R127, [R1+0x4d0] ;  /* 0x0004d000017f7983 */ /* 0x000ee80000300800 */
[----:B------:R-:W-:Y:S04]  /*fce0*/  STL [R1+0x20c], R150 ;  /* 0x00020c9601007387 */ /* 0x000fe80000100800 */
[----:B------:R-:W-:Y:S04]  /*fcf0*/  STL [R1+0x210], R146 ;  /* 0x0002109201007387 */ /* 0x000fe80000100800 */
[----:B------:R-:W-:Y:S04]  /*fd00*/  STL [R1+0x214], R143 ;  /* 0x0002148f01007387 */ /* 0x000fe80000100800 */
[----:B------:R-:W-:Y:S04]  /*fd10*/  STL [R1+0x218], R141 ;  /* 0x0002188d01007387 */ /* 0x000fe80000100800 */
[----:B------:R-:W-:Y:S04]  /*fd20*/  STL [R1+0x21c], R139 ;  /* 0x00021c8b01007387 */ /* 0x000fe80000100800 */
[----:B------:R-:W-:Y:S04]  /*fd30*/  STL [R1+0x220], R137 ;  /* 0x0002208901007387 */ /* 0x000fe80000100800 */
[----:B------:R-:W2:Y:S04]  /*fd40*/  LDL.LU R129, [R1+0x230] ;  /* 0x0002300001817983 */ /* 0x000ea80000300800 */
[----:B------:R-:W-:Y:S04]  /*fd50*/  STL [R1+0x224], R135 ;  /* 0x0002248701007387 */ /* 0x000fe80000100800 */
[----:B------:R0:W-:Y:S04]  /*fd60*/  STL [R1+0x228], R131 ;  /* 0x0002288301007387 */ /* 0x0001e80000100800 */
[----:B0-----:R-:W4:Y:S04]  /*fd70*/  LDL.LU R131, [R1+0x234] ;  /* 0x0002340001837983 */ /* 0x001f280000300800 */
[----:B------:R-:W3:Y:S04]  /*fd80*/  LDL.LU R133, [R1+0x238] ;  /* 0x0002380001857983 */ /* 0x000ee80000300800 */
[----:B------:R0:W-:Y:S04]  /*fd90*/  STL [R1+0x22c], R0 ;  /* 0x00022c0001007387 */ /* 0x0001e80000100800 */
[----:B------:R-:W3:Y:S04]  /*fda0*/  LDL.LU R135, [R1+0x23c] ;  /* 0x00023c0001877983 */ /* 0x000ee80000300800 */
        /* <DEDUP_REMOVED lines=12> */
[----:B0-----:R-:W3:Y:S01]  /*fe70*/  LDL.LU R0, [R1+0x270] ;  /* 0x0002700001007983 */ /* 0x001ee20000300800 */
[----:B--2---:R-:W-:-:S03]  /*fe80*/  FADD R129, R128, R129 ;  /* 0x0000008180817221 */ /* 0x004fc60000000000 */
[----:B------:R-:W2:Y:S04]  /*fe90*/  LDL.LU R128, [R1+0x4cc] ;  /* 0x0004cc0001807983 */ /* 0x000ea80000300800 */
[----:B------:R0:W-:Y:S04]  /*fea0*/  STL [R1+0x230], R129 ;  /* 0x0002308101007387 */ /* 0x0001e80000100800 */
[----:B0-----:R-:W2:Y:S01]  /*feb0*/  LDL.LU R129, [R1+0x4c8] ;  /* 0x0004c80001817983 */ /* 0x001ea20000300800 */
[----:B----4-:R-:W-:-:S03]  /*fec0*/  FADD R131, R130, R131 ;  /* 0x0000008382837221 */ /* 0x010fc60000000000 */
[----:B------:R-:W4:Y:S01]  /*fed0*/  LDL.LU R130, [R1+0x4c4] ;  /* 0x0004c40001827983 */ /* 0x000f220000300800 */
[----:B---3--:R-:W-:-:S03]  /*fee0*/  FADD R133, R132, R133 ;  /* 0x0000008584857221 */ /* 0x008fc60000000000 */
[----:B------:R0:W-:Y:S01]  /*fef0*/  STL [R1+0x234], R131 ;  /* 0x0002348301007387 */ /* 0x0001e20000100800 */
[----:B------:R-:W-:-:S03]  /*ff00*/  FADD R135, R134, R135 ;  /* 0x0000008786877221 */ /* 0x000fc60000000000 */
[----:B0-----:R-:W3:Y:S01]  /*ff10*/  LDL.LU R131, [R1+0x4c0] ;  /* 0x0004c00001837983 */ /* 0x001ee20000300800 */
[----:B------:R-:W-:-:S03]  /*ff20*/  FADD R150, R151, R150 ;  /* 0x0000009697967221 */ /* 0x000fc60000000000 */
[----:B------:R-:W3:Y:S01]  /*ff30*/  LDL.LU R132, [R1+0x4bc] ;  /* 0x0004bc0001847983 */ /* 0x000ee20000300800 */
[----:B------:R-:W-:-:S03]  /*ff40*/  FADD R148, R149, R148 ;  /* 0x0000009495947221 */ /* 0x000fc60000000000 */
[----:B------:R0:W-:Y:S01]  /*ff50*/  STL [R1+0x238], R133 ;  /* 0x0002388501007387 */ /* 0x0001e20000100800 */
[----:B------:R-:W-:-:S01]  /*ff60*/  FADD R146, R147, R146 ;  /* 0x0000009293927221 */ /* 0x000fc20000000000 */
[----:B------:R-:W-:Y:S02]  /*ff70*/  FADD R144, R145, R144 ;  /* 0x0000009091907221 */ /* 0x000fe40000000000 */
[----:B0-----:R-:W3:Y:S01]  /*ff80*/  LDL.LU R133, [R1+0x4b8] ;  /* 0x0004b80001857983 */ /* 0x001ee20000300800 */
[----:B------:R-:W-:-:S03]  /*ff90*/  FADD R143, R24, R143 ;  /* 0x0000008f188f7221 */ /* 0x000fc60000000000 */
[----:B------:R-:W3:Y:S01]  /*ffa0*/  LDL.LU R134, [R1+0x4b4] ;  /* 0x0004b40001867983 */ /* 0x000ee20000300800 */
[----:B------:R-:W-:-:S03]  /*ffb0*/  FADD R142, R25, R142 ;  /* 0x0000008e198e7221 */ /* 0x000fc60000000000 */
[----:B------:R0:W-:Y:S01]  /*ffc0*/  STL [R1+0x23c], R135 ;  /* 0x00023c8701007387 */ /* 0x0001e20000100800 */
[----:B------:R-:W-:-:S01]  /*ffd0*/  FADD R141, R26, R141 ;  /* 0x0000008d1a8d7221 */ /* 0x000fc20000000000 */
[----:B------:R-:W-:Y:S01]  /*ffe0*/  FADD R140, R27, R140 ;  /* 0x0000008c1b8c7221 */ /* 0x000fe20000000000 */
[----:B------:R-:W-:-:S01]  /*fff0*/  FADD R139, R28, R139 ;  /* 0x0000008b1c8b7221 */ /* 0x000fc20000000000 */
[----:B0-----:R-:W3:Y:S01]  /*10000*/  LDL.LU R135, [R1+0x4b0] ;  /* 0x0004b00001877983 */ /* 0x001ee20000300800 */
[----:B------:R-:W-:-:S03]  /*10010*/  FADD R138, R29, R138 ;  /* 0x0000008a1d8a7221 */ /* 0x000fc60000000000 */
[----:B------:R0:W-:Y:S01]  /*10020*/  STL [R1+0x240], R150 ;  /* 0x0002409601007387 */ /* 0x0001e20000100800 */
[----:B------:R-:W-:-:S03]  /*10030*/  FADD R137, R30, R137 ;  /* 0x000000891e897221 */ /* 0x000fc60000000000 */
[----:B------:R1:W-:Y:S01]  /*10040*/  STL [R1+0x244], R148 ;  /* 0x0002449401007387 */ /* 0x0003e20000100800 */
[----:B------:R-:W-:-:S03]  /*10050*/  FADD R136, R31, R136 ;  /* 0x000000881f887221 */ /* 0x000fc60000000000 */
[----:B------:R1:W-:Y:S01]  /*10060*/  STL [R1+0x248], R146 ;  /* 0x0002489201007387 */ /* 0x0003e20000100800 */
[----:B------:R-:W-:-:S03]  /*10070*/  FADD R0, R32, R0 ;  /* 0x0000000020007221 */ /* 0x000fc60000000000 */
[----:B------:R1:W-:Y:S04]  /*10080*/  STL [R1+0x24c], R144 ;  /* 0x00024c9001007387 */ /* 0x0003e80000100800 */
[----:B------:R1:W-:Y:S04]  /*10090*/  STL [R1+0x250], R143 ;  /* 0x0002508f01007387 */ /* 0x0003e80000100800 */
[----:B------:R1:W-:Y:S04]  /*100a0*/  STL [R1+0x254], R142 ;  /* 0x0002548e01007387 */ /* 0x0003e80000100800 */
[----:B------:R1:W-:Y:S04]  /*100b0*/  STL [R1+0x258], R141 ;  /* 0x0002588d01007387 */ /* 0x0003e80000100800 */
[----:B------:R1:W-:Y:S04]  /*100c0*/  STL [R1+0x25c], R140 ;  /* 0x00025c8c01007387 */ /* 0x0003e80000100800 */
[----:B------:R1:W-:Y:S04]  /*100d0*/  STL [R1+0x260], R139 ;  /* 0x0002608b01007387 */ /* 0x0003e80000100800 */
[----:B------:R1:W-:Y:S04]  /*100e0*/  STL [R1+0x264], R138 ;  /* 0x0002648a01007387 */ /* 0x0003e80000100800 */
[----:B------:R-:W2:Y:S04]  /*100f0*/  LDL.LU R151, [R1+0x274] ;  /* 0x0002740001977983 */ /* 0x000ea80000300800 */
[----:B------:R1:W-:Y:S04]  /*10100*/  STL [R1+0x268], R137 ;  /* 0x0002688901007387 */ /* 0x0003e80000100800 */
[----:B0-----:R-:W4:Y:S04]  /*10110*/  LDL.LU R150, [R1+0x278] ;  /* 0x0002780001967983 */ /* 0x001f280000300800 */
[----:B------:R0:W-:Y:S04]  /*10120*/  STL [R1+0x26c], R136 ;  /* 0x00026c8801007387 */ /* 0x0001e80000100800 */
[----:B------:R-:W3:Y:S04]  /*10130*/  LDL.LU R149, [R1+0x27c] ;  /* 0x00027c0001957983 */ /* 0x000ee80000300800 */
[----:B------:R0:W-:Y:S04]  /*10140*/  STL [R1+0x270], R0 ;  /* 0x0002700001007387 */ /* 0x0001e80000100800 */
[----:B-1----:R-:W3:Y:S04]  /*10150*/  LDL.LU R148, [R1+0x280] ;  /* 0x0002800001947983 */ /* 0x002ee80000300800 */
        /* <DEDUP_REMOVED lines=11> */
[----:B0-----:R-:W3:Y:S04]  /*10210*/  LDL.LU R136, [R1+0x2b0] ;  /* 0x0002b00001887983 */ /* 0x001ee80000300800 */
[----:B------:R-:W3:Y:S01]  /*10220*/  LDL.LU R0, [R1+0x2b4] ;  /* 0x0002b40001007983 */ /* 0x000ee20000300800 */
[----:B--2---:R-:W-:-:S05]  /*10230*/  FADD R151, R33, R151 ;  /* 0x0000009721977221 */ /* 0x004fca0000000000 */
[----:B------:R0:W-:Y:S01]  /*10240*/  STL [R1+0x274], R151 ;  /* 0x0002749701007387 */ /* 0x0001e20000100800 */
[----:B----4-:R-:W-:-:S05]  /*10250*/  FADD R150, R34, R150 ;  /* 0x0000009622967221 */ /* 0x010fca0000000000 */
[----:B------:R1:W-:Y:S01]  /*10260*/  STL [R1+0x278], R150 ;  /* 0x0002789601007387 */ /* 0x0003e20000100800 */
[----:B---3--:R-:W-:-:S05]  /*10270*/  FADD R149, R35, R149 ;  /* 0x0000009523957221 */ /* 0x008fca0000000000 */
[----:B------:R2:W-:Y:S01]  /*10280*/  STL [R1+0x27c], R149 ;  /* 0x00027c9501007387 */ /* 0x0005e20000100800 */
[----:B------:R-:W-:-:S01]  /*10290*/  FADD R148, R36, R148 ;  /* 0x0000009424947221 */ /* 0x000fc20000000000 */
[----:B------:R-:W-:-:S04]  /*102a0*/  FADD R147, R37, R147 ;  /* 0x0000009325937221 */ /* 0x000fc80000000000 */
[----:B------:R3:W-:Y:S01]  /*102b0*/  STL [R1+0x280], R148 ;  /* 0x0002809401007387 */ /* 0x0007e20000100800 */
[----:B------:R-:W-:-:S03]  /*102c0*/  FADD R146, R38, R146 ;  /* 0x0000009226927221 */ /* 0x000fc60000000000 */
        /* <DEDUP_REMOVED lines=20> */
[----:B0-----:R-:W4:Y:S01]  /*10410*/  LDL.LU R151, [R1+0x2b8] ;  /* 0x0002b80001977983 */ /* 0x001f220000300800 */
[----:B------:R-:W-:-:S03]  /*10420*/  FADD R0, R49, R0 ;  /* 0x0000000031007221 */ /* 0x000fc60000000000 */
[----:B------:R0:W-:Y:S04]  /*10430*/  STL [R1+0x2ac], R137 ;  /* 0x0002ac8901007387 */ /* 0x0001e80000100800 */
[----:B-1----:R-:W4:Y:S04]  /*10440*/  LDL.LU R150, [R1+0x2bc] ;  /* 0x0002bc0001967983 */ /* 0x002f280000300800 */
[----:B------:R1:W-:Y:S04]  /*10450*/  STL [R1+0x2b0], R136 ;  /* 0x0002b08801007387 */ /* 0x0003e80000100800 */
[----:B--2---:R-:W2:Y:S04]  /*10460*/  LDL.LU R149, [R1+0x2c0] ;  /* 0x0002c00001957983 */ /* 0x004ea80000300800 */
[----:B------:R1:W-:Y:S04]  /*10470*/  STL [R1+0x2b4], R0 ;  /* 0x0002b40001007387 */ /* 0x0003e80000100800 */
[----:B---3--:R-:W3:Y:S04]  /*10480*/  LDL.LU R148, [R1+0x2c4] ;  /* 0x0002c40001947983 */ /* 0x008ee80000300800 */
[----:B----4-:R-:W4:Y:S04]  /*10490*/  LDL.LU R147, [R1+0x2c8] ;  /* 0x0002c80001937983 */ /* 0x010f280000300800 */
[----:B------:R-:W4:Y:S04]  /*104a0*/  LDL.LU R146, [R1+0x2cc] ;  /* 0x0002cc0001927983 */ /* 0x000f280000300800 */
        /* <DEDUP_REMOVED lines=8> */
[----:B0-----:R-:W4:Y:S04]  /*10530*/  LDL.LU R137, [R1+0x2f0] ;  /* 0x0002f00001897983 */ /* 0x001f280000300800 */
[----:B-1----:R-:W4:Y:S04]  /*10540*/  LDL.LU R136, [R1+0x2f4] ;  /* 0x0002f40001887983 */ /* 0x002f280000300800 */
[----:B------:R-:W4:Y:S01]  /*10550*/  LDL.LU R0, [R1+0x2f8] ;  /* 0x0002f80001007983 */ /* 0x000f220000300800 */
[----:B------:R-:W-:-:S01]  /*10560*/  FADD R151, R50, R151 ;  /* 0x0000009732977221 */ /* 0x000fc20000000000 */
[----:B------:R-:W-:-:S04]  /*10570*/  FADD R150, R51, R150 ;  /* 0x0000009633967221 */ /* 0x000fc80000000000 */
[----:B------:R0:W-:Y:S01]  /*10580*/  STL [R1+0x2b8], R151 ;  /* 0x0002b89701007387 */ /* 0x0001e20000100800 */
[----:B--2---:R-:W-:-:S03]  /*10590*/  FADD R149, R52, R149 ;  /* 0x0000009534957221 */ /* 0x004fc60000000000 */
[----:B------:R1:W-:Y:S01]  /*105a0*/  STL [R1+0x2bc], R150 ;  /* 0x0002bc9601007387 */ /* 0x0003e20000100800 */
[----:B---3--:R-:W-:-:S03]  /*105b0*/  FADD R148, R53, R148 ;  /* 0x0000009435947221 */ /* 0x008fc60000000000 */
[----:B------:R2:W-:Y:S01]  /*105c0*/  STL [R1+0x2c0], R149 ;  /* 0x0002c09501007387 */ /* 0x0005e20000100800 */
[----:B----4-:R-:W-:-:S03]  /*105d0*/  FADD R147, R54, R147 ;  /* 0x0000009336937221 */ /* 0x010fc60000000000 */
        /* <DEDUP_REMOVED lines=198> */
[----:B------:R-:W-:Y:S01]  /*11240*/  STL [R1+0x3c8], R151 ;  /* 0x0003c89701007387 */ /* 0x000fe20000100800 */
[----:B--2---:R-:W-:-:S03]  /*11250*/  FADD R149, R120, R149 ;  /* 0x0000009578957221 */ /* 0x004fc60000000000 */
[----:B------:R-:W-:Y:S01]  /*11260*/  STL [R1+0x3cc], R150 ;  /* 0x0003cc9601007387 */ /* 0x000fe20000100800 */
[----:B---3--:R-:W-:-:S03]  /*11270*/  FADD R148, R121, R148 ;  /* 0x0000009479947221 */ /* 0x008fc60000000000 */
[----:B------:R-:W-:Y:S01]  /*11280*/  STL [R1+0x3d0], R149 ;  /* 0x0003d09501007387 */ /* 0x000fe20000100800 */
[----:B----4-:R-:W-:-:S03]  /*11290*/  FADD R147, R122, R147 ;  /* 0x000000937a937221 */ /* 0x010fc60000000000 */
[----:B------:R-:W-:Y:S01]  /*112a0*/  STL [R1+0x3d4], R148 ;  /* 0x0003d49401007387 */ /* 0x000fe20000100800 */
[----:B------:R-:W-:-:S03]  /*112b0*/  FADD R146, R123, R146 ;  /* 0x000000927b927221 */ /* 0x000fc60000000000 */
        /* <DEDUP_REMOVED lines=17> */
[----:B------:R-:W-:-:S01]  /*113d0*/  FADD R137, R132, R137 ;  /* 0x0000008984897221 */ /* 0x000fc20000000000 */
[----:B------:R-:W-:Y:S02]  /*113e0*/  FADD R136, R133, R136 ;  /* 0x0000008885887221 */ /* 0x000fe40000000000 */
[----:B------:R-:W-:Y:S04]  /*113f0*/  STL [R1+0x3fc], R138 ;  /* 0x0003fc8a01007387 */ /* 0x000fe80000100800 */
[----:B------:R0:W-:Y:S04]  /*11400*/  STL [R1+0x404], R136 ;  /* 0x0004048801007387 */ /* 0x0001e80000100800 */
[----:B------:R1:W-:Y:S04]  /*11410*/  STL [R1+0x400], R137 ;  /* 0x0004008901007387 */ /* 0x0003e80000100800 */
[----:B0-----:R-:W2:Y:S01]  /*11420*/  LDL.LU R136, [R1+0x40c] ;  /* 0x00040c0001887983 */ /* 0x001ea20000300800 */
[----:B------:R-:W-:-:S03]  /*11430*/  FADD R0, R134, R0 ;  /* 0x0000000086007221 */ /* 0x000fc60000000000 */
[----:B-1----:R-:W3:Y:S04]  /*11440*/  LDL.LU R137, [R1+0x410] ;  /* 0x0004100001897983 */ /* 0x002ee80000300800 */
[----:B------:R-:W4:Y:S04]  /*11450*/  LDL.LU R138, [R1+0x414] ;  /* 0x00041400018a7983 */ /* 0x000f280000300800 */
[----:B------:R0:W-:Y:S04]  /*11460*/  STL [R1+0x408], R0 ;  /* 0x0004080001007387 */ /* 0x0001e80000100800 */
        /* <DEDUP_REMOVED lines=13> */
[----:B0-----:R-:W4:Y:S01]  /*11540*/  LDL.LU R0, [R1+0x44c] ;  /* 0x00044c0001007983 */ /* 0x001f220000300800 */
[----:B--2---:R-:W-:-:S05]  /*11550*/  FADD R136, R135, R136 ;  /* 0x0000008887887221 */ /* 0x004fca0000000000 */
[----:B------:R0:W-:Y:S04]  /*11560*/  STL [R1+0x40c], R136 ;  /* 0x00040c8801007387 */ /* 0x0001e80000100800 */
[----:B0-----:R-:W3:Y:S02]  /*11570*/  LDL.LU R136, [R1+0x4ac] ;  /* 0x0004ac0001887983 */ /* 0x001ee40000300800 */
[----:B---3--:R-:W-:-:S05]  /*11580*/  FADD R137, R136, R137 ;  /* 0x0000008988897221 */ /* 0x008fca0000000000 */
[----:B------:R0:W-:Y:S04]  /*11590*/  STL [R1+0x410], R137 ;  /* 0x0004108901007387 */ /* 0x0001e80000100800 */
[----:B0-----:R-:W4:Y:S02]  /*115a0*/  LDL.LU R137, [R1+0x4a8] ;  /* 0x0004a80001897983 */ /* 0x001f240000300800 */
[----:B----4-:R-:W-:-:S05]  /*115b0*/  FADD R138, R137, R138 ;  /* 0x0000008a898a7221 */ /* 0x010fca0000000000 */
[----:B------:R0:W-:Y:S04]  /*115c0*/  STL [R1+0x414], R138 ;  /* 0x0004148a01007387 */ /* 0x0001e80000100800 */
[----:B0-----:R-:W2:Y:S02]  /*115d0*/  LDL.LU R138, [R1+0x4a4] ;  /* 0x0004a400018a7983 */ /* 0x001ea40000300800 */
[----:B--2---:R-:W-:-:S05]  /*115e0*/  FADD R139, R138, R139 ;  /* 0x0000008b8a8b7221 */ /* 0x004fca0000000000 */
        /* <DEDUP_REMOVED lines=37> */
[----:B0-----:R-:W2:Y:S01]  /*11840*/  LDL.LU R151, [R1+0x470] ;  /* 0x0004700001977983 */ /* 0x001ea20000300800 */
[----:B------:R-:W-:Y:S01]  /*11850*/  UMOV UR6, URZ ;  /* 0x0000003f00067c82 */ /* 0x000fe20008000000 */
[----:B--2---:R-:W-:-:S05]  /*11860*/  FADD R0, R0, R151 ;  /* 0x0000009700007221 */ /* 0x004fca0000000000 */
[----:B------:R0:W-:Y:S02]  /*11870*/  STL [R1+0x44c], R0 ;  /* 0x00044c0001007387 */ /* 0x0001e40000100800 */
.L_x_28:
[----:B------:R-:W-:Y:S05]  /*11880*/  @!P1 BRA `(.L_x_29) ;  /* 0x0000000000049947 */ /* 0x000fea0003800000 */
[----:B------:R-:W-:Y:S01]  /*11890*/  BPT.TRAP 0x1 ;  /* 0x000000040000795c */ /* 0x000fe20000300000 */
.L_x_29:
[----:B0-----:R-:W2:Y:S04]  /*118a0*/  LDL R0, [R1+0x450] ;  /* 0x0004500001007983 */ /* 0x001ea80000100800 */
[----:B-----5:R0:W-:Y:S04]  /*118b0*/  STL [R1+0x470], R2 ;  /* 0x0004700201007387 */ /* 0x0201e80000100800 */
[----:B0-----:R-:W3:Y:S01]  /*118c0*/  LDL R2, [R1+0x454] ;  /* 0x0004540001027983 */ /* 0x001ee20000100800 */
[----:B--2---:R-:W-:Y:S01]  /*118d0*/  ISETP.NE.AND P0, PT, R0, RZ, PT ;  /* 0x000000ff0000720c */ /* 0x004fe20003f05270 */
[----:B------:R-:W-:-:S12]  /*118e0*/  IMAD.U32 R0, RZ, RZ, UR25 ;  /* 0x00000019ff007e24 */ /* 0x000fd8000f8e00ff */
[----:B------:R-:W-:-:S05]  /*118f0*/  @P0 LEA R0, R0, UR12, 0x3 ;  /* 0x0000000c00000c11 */ /* 0x000fca000f8e18ff */
[----:B------:R-:W-:-:S05]  /*11900*/  @P0 VIADD R0, R0, 0x18 ;  /* 0x0000001800000836 */ /* 0x000fca0000000000 */
[----:B---3--:R-:W-:Y:S02]  /*11910*/  @P0 PRMT R0, R2, 0x654, R0 ;  /* 0x0000065402000816 */ /* 0x008fe40000000000 */
[----:B------:R0:W5:Y:S01]  /*11920*/  LDL.LU R2, [R1+0x470] ;  /* 0x0004700001027983 */ /* 0x0001620000300800 */
[----:B------:R-:W-:Y:S01]  /*11930*/  UISETP.GT.U32.AND UP0, UPT, UR13, 0x1, UPT ;  /* 0x000000010d00788c */ /* 0x000fe2000bf04070 */
[----:B------:R0:W-:Y:S05]  /*11940*/  @P0 SYNCS.ARRIVE.TRANS64.RED.A1T0 RZ, [R0+URZ], RZ ;  /* 0x000000ff00ff09a7 */ /* 0x0001ea000810043f */
[----:B------:R-:W-:-:S13]  /*11950*/  PLOP3.LUT P0, PT, PT, PT, UP0, 0x80, 0x0 ;  /* 0x000000000000781c */ /* 0x000fda0003f0f008 */
[----:B0-----:R-:W-:Y:S05]  /*11960*/  @P0 BRA `(.L_x_30) ;  /* 0x0000000000040947 */ /* 0x001fea0003800000 */
[----:B------:R-:W-:Y:S01]  /*11970*/  BPT.TRAP 0x1 ;  /* 0x000000040000795c */ /* 0x000fe20000300000 */
.L_x_30:
[----:B------:R-:W-:Y:S02]  /*11980*/  UISETP.GT.AND UP2, UPT, UR26, 0x1, UPT ;  /* 0x000000011a00788c */ /* 0x000fe4000bf44270 */
[----:B------:R-:W-:Y:S02]  /*11990*/  UIADD3 UR23, UR23, 0x1, URZ ;  /* 0x0000000117177890 */ /* 0x000fe4000fffe03f */
[----:B------:R-:W-:Y:S02]  /*119a0*/  UIADD3 UR25, UR25, 0x1, URZ ;  /* 0x0000000119197890 */ /* 0x000fe4000fffe03f */
[----:B------:R-:W-:Y:S01]  /*119b0*/  PLOP3.LUT P0, PT, PT, PT, UP2, 0x80, 0x0 ;  /* 0x000000000000781c */ /* 0x000fe20003f0f028 */
[----:B------:R-:W-:Y:S02]  /*119c0*/  UISETP.NE.AND UP0, UPT, UR23, 0x3, UPT ;  /* 0x000000031700788c */ /* 0x000fe4000bf05270 */
[----:B------:R-:W-:Y:S02]  /*119d0*/  UIADD3 UR16, UR26, -0x1, URZ ;  /* 0xffffffff1a107890 */ /* 0x000fe4000fffe03f */
[----:B------:R-:W-:-:S02]  /*119e0*/  USEL UR8, URZ, 0x1, UP0 ;  /* 0x000000013f087887 */ /* 0x000fc40008000000 */
[----:B------:R-:W-:Y:S02]  /*119f0*/  UISETP.NE.AND UP1, UPT, UR25, 0x3, UPT ;  /* 0x000000031900788c */ /* 0x000fe4000bf25270 */
[----:B------:R-:W-:Y:S02]  /*11a00*/  ULOP3.LUT UR24, UR24, UR8, URZ, 0x3c, !UPT ;  /* 0x0000000818187292 */ /* 0x000fe4000f8e3c3f */
[----:B------:R-:W-:Y:S02]  /*11a10*/  USEL UR23, UR23, URZ, UP0 ;  /* 0x0000003f17177287 */ /* 0x000fe40008000000 */
[----:B------:R-:W-:Y:S01]  /*11a20*/  USEL UR25, UR25, URZ, UP1 ;  /* 0x0000003f19197287 */ /* 0x000fe20008800000 */
[----:B------:R-:W-:Y:S01]  /*11a30*/  UMOV UR8, 0x1 ;  /* 0x0000000100087882 */ /* 0x000fe20000000000 */
[----:B------:R-:W-:Y:S01]  /*11a40*/  UMOV UR26, UR16 ;  /* 0x00000010001a7c82 */ /* 0x000fe20008000000 */
[----:B------:R-:W-:Y:S09]  /*11a50*/  @P0 BRA `(.L_x_31) ;  /* 0xffffff74006c0947 */ /* 0x000ff2000383ffff */
.L_x_23:
[----:B------:R-:W-:-:S04]  /*11a60*/  UISETP.NE.AND UP0, UPT, UR6, URZ, UPT ;  /* 0x0000003f0600728c */ /* 0x000fc8000bf05270 */
[----:B------:R-:W-:-:S06]  /*11a70*/  USEL UR6, URZ, 0x1, !UP0 ;  /* 0x000000013f067887 */ /* 0x000fcc000c000000 */
[----:B------:R-:W-:-:S13]  /*11a80*/  ISETP.NE.AND P0, PT, RZ, UR6, PT ;  /* 0x00000006ff007c0c */ /* 0x000fda000bf05270 */
[----:B------:R-:W-:Y:S05]  /*11a90*/  @!P0 BRA `(.L_x_32) ;  /* 0x0000003800188947 */ /* 0x000fea0003800000 */
[----:B------:R2:W-:Y:S04]  /*11aa0*/  STL [R1+0x628], R41 ;  /* 0x0006282901007387 */ /* 0x0005e80000100800 */
[----:B--2---:R-:W2:Y:S04]  /*11ab0*/  LDL.LU R41, [R1] ;  /* 0x0000000001297983 */ /* 0x004ea80000300800 */
[----:B------:R3:W-:Y:S04]  /*11ac0*/  STL [R1+0x624], R42 ;  /* 0x0006242a01007387 */ /* 0x0007e80000100800 */
[----:B---3--:R-:W3:Y:S04]  /*11ad0*/  LDL.LU R42, [R1+0x4] ;  /* 0x00000400012a7983 */ /* 0x008ee80000300800 */
[----:B------:R4:W-:Y:S04]  /*11ae0*/  STL [R1+0x620], R43 ;  /* 0x0006202b01007387 */ /* 0x0009e80000100800 */
[----:B----4-:R-:W4:Y:S04]  /*11af0*/  LDL.LU R43, [R1+0x8] ;  /* 0x00000800012b7983 */ /* 0x010f280000300800 */
[----:B------:R0:W-:Y:S04]  /*11b00*/  STL [R1+0x61c], R44 ;  /* 0x00061c2c01007387 */ /* 0x0001e80000100800 */
[----:B0-----:R-:W4:Y:S04]  /*11b10*/  LDL.LU R44, [R1+0xc] ;  /* 0x00000c00012c7983 */ /* 0x001f280000300800 */
        /* <DEDUP_REMOVED lines=144> */
[----:B------:R-:W4:Y:S04]  /*12420*/  LDL.LU R0, [R1+0x204] ;  /* 0x0002040001007983 */ /* 0x000f280000300800 */
        /* <DEDUP_REMOVED lines=69> */
[----:B0-----:R-:W4:Y:S01]  /*12880*/  LDL.LU R151, [R1+0x130] ;  /* 0x0001300001977983 */ /* 0x001f220000300800 */
[----:B--2--5:R-:W-:Y:S01]  /*12890*/  FADD R2, R41, R2 ;  /* 0x0000000229027221 */ /* 0x024fe20000000000 */
[----:B---3--:R-:W-:Y:S01]  /*128a0*/  FADD R3, R42, R3 ;  /* 0x000000032a037221 */ /* 0x008fe20000000000 */
[----:B----4-:R-:W-:Y:S01]  /*128b0*/  FADD R4, R43, R4 ;  /* 0x000000042b047221 */ /* 0x010fe20000000000 */
[----:B------:R-:W2:Y:S01]  /*128c0*/  LDL.LU R41, [R1+0x628] ;  /* 0x0006280001297983 */ /* 0x000ea20000300800 */
[----:B------:R-:W-:Y:S01]  /*128d0*/  FADD R5, R44, R5 ;  /* 0x000000052c057221 */ /* 0x000fe20000000000 */
[----:B------:R-:W-:-:S02]  /*128e0*/  FADD R6, R45, R6 ;  /* 0x000000062d067221 */ /* 0x000fc40000000000 */
[----:B------:R-:W3:Y:S01]  /*128f0*/  LDL.LU R42, [R1+0x624] ;  /* 0x00062400012a7983 */ /* 0x000ee20000300800 */
[----:B------:R-:W-:-:S03]  /*12900*/  FADD R7, R46, R7 ;  /* 0x000000072e077221 */ /* 0x000fc60000000000 */
[----:B------:R-:W4:Y:S01]  /*12910*/  LDL.LU R43, [R1+0x620] ;  /* 0x00062000012b7983 */ /* 0x000f220000300800 */
[----:B------:R-:W-:-:S03]  /*12920*/  FADD R8, R47, R8 ;  /* 0x000000082f087221 */ /* 0x000fc60000000000 */
[----:B------:R-:W2:Y:S01]  /*12930*/  LDL.LU R44, [R1+0x61c] ;  /* 0x00061c00012c7983 */ /* 0x000ea20000300800 */
[----:B------:R-:W-:-:S03]  /*12940*/  FADD R9, R48, R9 ;  /* 0x0000000930097221 */ /* 0x000fc60000000000 */
        /* <DEDUP_REMOVED lines=133> */
[----:B------:R-:W-:Y:S01]  /*131a0*/  FADD R204, R115, R204 ;  /* 0x000000cc73cc7221 */ /* 0x000fe20000000000 */
[----:B------:R-:W-:Y:S02]  /*131b0*/  FADD R118, R119, R118 ;  /* 0x0000007677767221 */ /* 0x000fe40000000000 */
[----:B------:R-:W2:Y:S01]  /*131c0*/  LDL.LU R112, [R1+0x50c] ;  /* 0x00050c0001707983 */ /* 0x000ea20000300800 */
[----:B------:R-:W-:-:S03]  /*131d0*/  FADD R205, R116, R205 ;  /* 0x000000cd74cd7221 */ /* 0x000fc60000000000 */
[----:B------:R-:W2:Y:S01]  /*131e0*/  LDL.LU R113, [R1+0x508] ;  /* 0x0005080001717983 */ /* 0x000ea20000300800 */
[----:B------:R-:W-:-:S03]  /*131f0*/  FADD R0, R117, R0 ;  /* 0x0000000075007221 */ /* 0x000fc60000000000 */
[----:B------:R-:W2:Y:S01]  /*13200*/  LDL.LU R114, [R1+0x504] ;  /* 0x0005040001727983 */ /* 0x000ea20000300800 */
[----:B------:R-:W-:-:S03]  /*13210*/  FADD R208, R149, R208 ;  /* 0x000000d095d07221 */ /* 0x000fc60000000000 */
[----:B------:R-:W2:Y:S04]  /*13220*/  LDL.LU R115, [R1+0x500] ;  /* 0x0005000001737983 */ /* 0x000ea80000300800 */
[----:B------:R-:W2:Y:S01]  /*13230*/  LDL.LU R116, [R1+0x4fc] ;  /* 0x0004fc0001747983 */ /* 0x000ea20000300800 */
[----:B------:R-:W-:Y:S01]  /*13240*/  FADD R207, R150, R207 ;  /* 0x000000cf96cf7221 */ /* 0x000fe20000000000 */
[----:B------:R-:W-:Y:S01]  /*13250*/  FADD R206, R151, R206 ;  /* 0x000000ce97ce7221 */ /* 0x000fe20000000000 */
[----:B------:R-:W-:Y:S01]  /*13260*/  FADD R237, R120, R237 ;  /* 0x000000ed78ed7221 */ /* 0x000fe20000000000 */
[----:B------:R-:W3:Y:S01]  /*13270*/  LDL.LU R117, [R1+0x1b8] ;  /* 0x0001b80001757983 */ /* 0x000ee20000300800 */
[----:B------:R-:W-:Y:S01]  /*13280*/  FADD R236, R121, R236 ;  /* 0x000000ec79ec7221 */ /* 0x000fe20000000000 */
[----:B------:R-:W-:Y:S01]  /*13290*/  FADD R235, R122, R235 ;  /* 0x000000eb7aeb7221 */ /* 0x000fe20000000000 */
[----:B------:R-:W-:Y:S01]  /*132a0*/  FADD R234, R123, R234 ;  /* 0x000000ea7bea7221 */ /* 0x000fe20000000000 */
[----:B------:R-:W3:Y:S01]  /*132b0*/  LDL.LU R149, [R1+0x208] ;  /* 0x0002080001957983 */ /* 0x000ee20000300800 */
[----:B------:R-:W-:Y:S01]  /*132c0*/  FADD R233, R124, R233 ;  /* 0x000000e97ce97221 */ /* 0x000fe20000000000 */
[----:B------:R-:W-:Y:S01]  /*132d0*/  FADD R232, R125, R232 ;  /* 0x000000e87de87221 */ /* 0x000fe20000000000 */
[----:B------:R-:W-:Y:S01]  /*132e0*/  FADD R231, R126, R231 ;  /* 0x000000e77ee77221 */ /* 0x000fe20000000000 */
[----:B------:R0:W-:Y:S01]  /*132f0*/  STL [R1+0x200], R118 ;  /* 0x0002007601007387 */ /* 0x0001e20000100800 */
[----:B------:R-:W-:Y:S01]  /*13300*/  FADD R230, R127, R230 ;  /* 0x000000e67fe67221 */ /* 0x000fe20000000000 */
        /* <DEDUP_REMOVED lines=8> */
[----:B0-----:R-:W4:Y:S01]  /*13390*/  LDL.LU R118, [R1+0x1bc] ;  /* 0x0001bc0001767983 */ /* 0x001f220000300800 */
[----:B------:R-:W-:Y:S01]  /*133a0*/  FADD R215, R142, R215 ;  /* 0x000000d78ed77221 */ /* 0x000fe20000000000 */
[----:B------:R-:W-:Y:S01]  /*133b0*/  FADD R224, R133, R224 ;  /* 0x000000e085e07221 */ /* 0x000fe20000000000 */
[----:B------:R-:W-:Y:S01]  /*133c0*/  FADD R214, R143, R214 ;  /* 0x000000d68fd67221 */ /* 0x000fe20000000000 */
[----:B------:R0:W-:Y:S01]  /*133d0*/  STL [R1+0x204], R0 ;  /* 0x0002040001007387 */ /* 0x0001e20000100800 */
[----:B------:R-:W-:Y:S01]  /*133e0*/  FADD R223, R134, R223 ;  /* 0x000000df86df7221 */ /* 0x000fe20000000000 */
[----:B------:R-:W-:Y:S01]  /*133f0*/  FADD R213, R144, R213 ;  /* 0x000000d590d57221 */ /* 0x000fe20000000000 */
[----:B------:R-:W-:Y:S01]  /*13400*/  FADD R222, R135, R222 ;  /* 0x000000de87de7221 */ /* 0x000fe20000000000 */
[----:B------:R-:W4:Y:S01]  /*13410*/  LDL.LU R150, [R1+0x20c] ;  /* 0x00020c0001967983 */ /* 0x000f220000300800 */
[----:B------:R-:W-:Y:S01]  /*13420*/  FADD R212, R145, R212 ;  /* 0x000000d491d47221 */ /* 0x000fe20000000000 */
[----:B------:R-:W-:Y:S01]  /*13430*/  FADD R221, R136, R221 ;  /* 0x000000dd88dd7221 */ /* 0x000fe20000000000 */
[----:B------:R-:W-:Y:S01]  /*13440*/  FADD R211, R146, R211 ;  /* 0x000000d392d37221 */ /* 0x000fe20000000000 */
[----:B------:R-:W2:Y:S01]  /*13450*/  LDL.LU R119, [R1+0x1c0] ;  /* 0x0001c00001777983 */ /* 0x000ea20000300800 */
[----:B------:R-:W-:Y:S01]  /*13460*/  FADD R220, R137, R220 ;  /* 0x000000dc89dc7221 */ /* 0x000fe20000000000 */
[----:B------:R-:W-:Y:S01]  /*13470*/  FADD R210, R147, R210 ;  /* 0x000000d293d27221 */ /* 0x000fe20000000000 */
[----:B------:R-:W-:Y:S01]  /*13480*/  FADD R219, R138, R219 ;  /* 0x000000db8adb7221 */ /* 0x000fe20000000000 */
[----:B------:R-:W2:Y:S01]  /*13490*/  LDL.LU R151, [R1+0x210] ;  /* 0x0002100001977983 */ /* 0x000ea20000300800 */
[----:B------:R-:W-:-:S03]  /*134a0*/  FADD R209, R148, R209 ;  /* 0x000000d194d17221 */ /* 0x000fc60000000000 */
[----:B------:R-:W2:Y:S04]  /*134b0*/  LDL.LU R120, [R1+0x1c4] ;  /* 0x0001c40001787983 */ /* 0x000ea80000300800 */
[----:B0-----:R-:W2:Y:S04]  /*134c0*/  LDL.LU R0, [R1+0x214] ;  /* 0x0002140001007983 */ /* 0x001ea80000300800 */
        /* <DEDUP_REMOVED lines=28> */
[----:B---3--:R-:W-:-:S03]  /*13690*/  FADD R149, R117, R149 ;  /* 0x0000009575957221 */ /* 0x008fc60000000000 */
[----:B------:R-:W3:Y:S04]  /*136a0*/  LDL.LU R117, [R1+0x4f8] ;  /* 0x0004f80001757983 */ /* 0x000ee80000300800 */
[----:B------:R0:W-:Y:S04]  /*136b0*/  STL [R1+0x208], R149 ;  /* 0x0002089501007387 */ /* 0x0001e80000100800 */
[----:B0-----:R-:W3:Y:S01]  /*136c0*/  LDL.LU R149, [R1+0x250] ;  /* 0x0002500001957983 */ /* 0x001ee20000300800 */
[----:B----4-:R-:W-:-:S03]  /*136d0*/  FADD R150, R118, R150 ;  /* 0x0000009676967221 */ /* 0x010fc60000000000 */
[----:B------:R-:W4:Y:S04]  /*136e0*/  LDL.LU R118, [R1+0x4f4] ;  /* 0x0004f40001767983 */ /* 0x000f280000300800 */
[----:B------:R0:W-:Y:S01]  /*136f0*/  STL [R1+0x20c], R150 ;  /* 0x00020c9601007387 */ /* 0x0001e20000100800 */
[----:B--2---:R-:W-:-:S03]  /*13700*/  FADD R151, R119, R151 ;  /* 0x0000009777977221 */ /* 0x004fc60000000000 */
[----:B0-----:R-:W2:Y:S04]  /*13710*/  LDL.LU R150, [R1+0x254] ;  /* 0x0002540001967983 */ /* 0x001ea80000300800 */
[----:B------:R-:W4:Y:S04]  /*13720*/  LDL.LU R119, [R1+0x4f0] ;  /* 0x0004f00001777983 */ /* 0x000f280000300800 */
[----:B------:R0:W-:Y:S04]  /*13730*/  STL [R1+0x210], R151 ;  /* 0x0002109701007387 */ /* 0x0001e80000100800 */
[----:B0-----:R-:W4:Y:S01]  /*13740*/  LDL.LU R151, [R1+0x258] ;  /* 0x0002580001977983 */ /* 0x001f220000300800 */
[----:B------:R-:W-:Y:S01]  /*13750*/  FADD R0, R120, R0 ;  /* 0x0000000078007221 */ /* 0x000fe20000000000 */
[----:B------:R-:W-:-:S02]  /*13760*/  FADD R122, R121, R122 ;  /* 0x0000007a797a7221 */ /* 0x000fc40000000000 */
[----:B------:R-:W4:Y:S01]  /*13770*/  LDL.LU R120, [R1+0x4ec] ;  /* 0x0004ec0001787983 */ /* 0x000f220000300800 */
[----:B------:R-:W-:-:S03]  /*13780*/  FADD R124, R123, R124 ;  /* 0x0000007c7b7c7221 */ /* 0x000fc60000000000 */
[----:B------:R0:W-:Y:S01]  /*13790*/  STL [R1+0x214], R0 ;  /* 0x0002140001007387 */ /* 0x0001e20000100800 */
[----:B------:R-:W-:-:S03]  /*137a0*/  FADD R126, R125, R126 ;  /* 0x0000007e7d7e7221 */ /* 0x000fc60000000000 */
[----:B0-----:R-:W4:Y:S04]  /*137b0*/  LDL.LU R0, [R1+0x25c] ;  /* 0x00025c0001007983 */ /* 0x001f280000300800 */
[----:B------:R-:W4:Y:S04]  /*137c0*/  LDL.LU R121, [R1+0x4e8] ;  /* 0x0004e80001797983 */ /* 0x000f280000300800 */
[----:B------:R0:W-:Y:S01]  /*137d0*/  STL [R1+0x218], R122 ;  /* 0x0002187a01007387 */ /* 0x0001e20000100800 */
[----:B------:R-:W-:Y:S01]  /*137e0*/  FADD R128, R127, R128 ;  /* 0x000000807f807221 */ /* 0x000fe20000000000 */
[----:B------:R-:W-:-:S02]  /*137f0*/  FADD R139, R129, R139 ;  /* 0x0000008b818b7221 */ /* 0x000fc40000000000 */
[----:B0-----:R-:W4:Y:S04]  /*13800*/  LDL.LU R122, [R1+0x4e4] ;  /* 0x0004e400017a7983 */ /* 0x001f280000300800 */
[----:B------:R-:W4:Y:S04]  /*13810*/  LDL.LU R123, [R1+0x4e0] ;  /* 0x0004e000017b7983 */ /* 0x000f280000300800 */
[----:B------:R0:W-:Y:S01]  /*13820*/  STL [R1+0x21c], R124 ;  /* 0x00021c7c01007387 */ /* 0x0001e20000100800 */
[----:B------:R-:W-:-:S03]  /*13830*/  FADD R140, R130, R140 ;  /* 0x0000008c828c7221 */ /* 0x000fc60000000000 */
        /* <DEDUP_REMOVED lines=34> */
[----:B------:R0:W-:Y:S04]  /*13a60*/  STL [R1+0x240], R145 ;  /* 0x0002409101007387 */ /* 0x0001e80000100800 */
[----:B0-----:R-:W4:Y:S04]  /*13a70*/  LDL.LU R145, [R1+0x278] ;  /* 0x0002780001917983 */ /* 0x001f280000300800 */
[----:B------:R-:W4:Y:S04]  /*13a80*/  LDL.LU R136, [R1+0x4ac] ;  /* 0x0004ac0001887983 */ /* 0x000f280000300800 */
[----:B------:R0:W-:Y:S04]  /*13a90*/  STL [R1+0x244], R146 ;  /* 0x0002449201007387 */ /* 0x0001e80000100800 */
[----:B0-----:R-:W4:Y:S04]  /*13aa0*/  LDL.LU R146, [R1+0x27c] ;  /* 0x00027c0001927983 */ /* 0x001f280000300800 */
[----:B------:R-:W4:Y:S04]  /*13ab0*/  LDL.LU R137, [R1+0x4a8] ;  /* 0x0004a80001897983 */ /* 0x000f280000300800 */
[----:B------:R0:W-:Y:S04]  /*13ac0*/  STL [R1+0x248], R147 ;  /* 0x0002489301007387 */ /* 0x0001e80000100800 */
[----:B0-----:R-:W4:Y:S04]  /*13ad0*/  LDL.LU R147, [R1+0x280] ;  /* 0x0002800001937983 */ /* 0x001f280000300800 */
[----:B------:R-:W4:Y:S01]  /*13ae0*/  LDL.LU R138, [R1+0x4a4] ;  /* 0x0004a400018a7983 */ /* 0x000f220000300800 */
[----:B---3--:R-:W-:-:S03]  /*13af0*/  FADD R149, R24, R149 ;  /* 0x0000009518957221 */ /* 0x008fc60000000000 */
[----:B------:R0:W-:Y:S04]  /*13b00*/  STL [R1+0x24c], R148 ;  /* 0x00024c9401007387 */ /* 0x0001e80000100800 */
[----:B0-----:R-:W3:Y:S04]  /*13b10*/  LDL.LU R148, [R1+0x284] ;  /* 0x0002840001947983 */ /* 0x001ee80000300800 */
[----:B------:R0:W-:Y:S01]  /*13b20*/  STL [R1+0x250], R149 ;  /* 0x0002509501007387 */ /* 0x0001e20000100800 */
[----:B--2---:R-:W-:-:S03]  /*13b30*/  FADD R150, R25, R150 ;  /* 0x0000009619967221 */ /* 0x004fc60000000000 */
[----:B0-----:R-:W2:Y:S04]  /*13b40*/  LDL.LU R149, [R1+0x288] ;  /* 0x0002880001957983 */ /* 0x001ea80000300800 */
[----:B------:R0:W-:Y:S04]  /*13b50*/  STL [R1+0x254], R150 ;  /* 0x0002549601007387 */ /* 0x0001e80000100800 */
[----:B0-----:R-:W2:Y:S01]  /*13b60*/  LDL.LU R150, [R1+0x28c] ;  /* 0x00028c0001967983 */ /* 0x001ea20000300800 */
[----:B----4-:R-:W-:-:S05]  /*13b70*/  FADD R151, R26, R151 ;  /* 0x000000971a977221 */ /* 0x010fca0000000000 */
[----:B------:R0:W-:Y:S04]  /*13b80*/  STL [R1+0x258], R151 ;  /* 0x0002589701007387 */ /* 0x0001e80000100800 */
[----:B0-----:R-:W4:Y:S01]  /*13b90*/  LDL.LU R151, [R1+0x290] ;  /* 0x0002900001977983 */ /* 0x001f220000300800 */
[----:B------:R-:W-:-:S03]  /*13ba0*/  FADD R0, R27, R0 ;  /* 0x000000001b007221 */ /* 0x000fc60000000000 */
[----:B------:R-:W4:Y:S04]  /*13bb0*/  LDL.LU R27, [R1+0x2c8] ;  /* 0x0002c800011b7983 */ /* 0x000f280000300800 */
[----:B------:R-:W4:Y:S04]  /*13bc0*/  LDL.LU R26, [R1+0x2cc] ;  /* 0x0002cc00011a7983 */ /* 0x000f280000300800 */
[----:B------:R-:W4:Y:S04]  /*13bd0*/  LDL.LU R25, [R1+0x2d0] ;  /* 0x0002d00001197983 */ /* 0x000f280000300800 */
[----:B------:R0:W-:Y:S04]  /*13be0*/  STL [R1+0x25c], R0 ;  /* 0x00025c0001007387 */ /* 0x0001e80000100800 */
[----:B------:R-:W4:Y:S04]  /*13bf0*/  LDL.LU R24, [R1+0x2d4] ;  /* 0x0002d40001187983 */ /* 0x000f280000300800 */
[----:B0-----:R-:W4:Y:S01]  /*13c00*/  LDL.LU R0, [R1+0x2d8] ;  /* 0x0002d80001007983 */ /* 0x001f220000300800 */
[----:B------:R-:W-:-:S05]  /*13c10*/  FADD R139, R28, R139 ;  /* 0x0000008b1c8b7221 */ /* 0x000fca0000000000 */
[----:B------:R0:W-:Y:S04]  /*13c20*/  STL [R1+0x260], R139 ;  /* 0x0002608b01007387 */ /* 0x0001e80000100800 */
[----:B0-----:R-:W4:Y:S01]  /*13c30*/  LDL.LU R139, [R1+0x4a0] ;  /* 0x0004a000018b7983 */ /* 0x001f220000300800 */
[----:B------:R-:W-:-:S03]  /*13c40*/  FADD R140, R29, R140 ;  /* 0x0000008c1d8c7221 */ /* 0x000fc60000000000 */
[----:B------:R-:W4:Y:S04]  /*13c50*/  LDL.LU R28, [R1+0x2c4] ;  /* 0x0002c400011c7983 */ /* 0x000f280000300800 */
        /* <DEDUP_REMOVED lines=30> */
[----:B---3--:R-:W-:-:S03]  /*13e40*/  FADD R148, R37, R148 ;  /* 0x0000009425947221 */ /* 0x008fc60000000000 */
[----:B------:R-:W3:Y:S04]  /*13e50*/  LDL.LU R36, [R1+0x2a4] ;  /* 0x0002a40001247983 */ /* 0x000ee80000300800 */
[----:B------:R0:W-:Y:S01]  /*13e60*/  STL [R1+0x284], R148 ;  /* 0x0002849401007387 */ /* 0x0001e20000100800 */
[----:B--2---:R-:W-:-:S03]  /*13e70*/  FADD R149, R38, R149 ;  /* 0x0000009526957221 */ /* 0x004fc60000000000 */
[----:B0-----:R-:W2:Y:S04]  /*13e80*/  LDL.LU R148, [R1+0x47c] ;  /* 0x00047c0001947983 */ /* 0x001ea80000300800 */
[----:B------:R-:W2:Y:S04]  /*13e90*/  LDL.LU R37, [R1+0x2a0] ;  /* 0x0002a00001257983 */ /* 0x000ea80000300800 */
[----:B------:R0:W-:Y:S01]  /*13ea0*/  STL [R1+0x288], R149 ;  /* 0x0002889501007387 */ /* 0x0001e20000100800 */
[----:B------:R-:W-:-:S03]  /*13eb0*/  FADD R150, R39, R150 ;  /* 0x0000009627967221 */ /* 0x000fc60000000000 */
[----:B0-----:R-:W2:Y:S04]  /*13ec0*/  LDL.LU R149, [R1+0x478] ;  /* 0x0004780001957983 */ /* 0x001ea80000300800 */
[----:B------:R-:W2:Y:S04]  /*13ed0*/  LDL.LU R38, [R1+0x29c] ;  /* 0x00029c0001267983 */ /* 0x000ea80000300800 */
[----:B------:R0:W-:Y:S01]  /*13ee0*/  STL [R1+0x28c], R150 ;  /* 0x00028c9601007387 */ /* 0x0001e20000100800 */
[----:B----4-:R-:W-:-:S03]  /*13ef0*/  FADD R151, R40, R151 ;  /* 0x0000009728977221 */ /* 0x010fc60000000000 */
[----:B0-----:R-:W4:Y:S04]  /*13f00*/  LDL.LU R150, [R1+0x474] ;  /* 0x0004740001967983 */ /* 0x001f280000300800 */
[----:B------:R-:W4:Y:S04]  /*13f10*/  LDL.LU R39, [R1+0x298] ;  /* 0x0002980001277983 */ /* 0x000f280000300800 */
[----:B------:R0:W-:Y:S04]  /*13f20*/  STL [R1+0x290], R151 ;  /* 0x0002909701007387 */ /* 0x0001e80000100800 */
[----:B0-----:R-:W4:Y:S04]  /*13f30*/  LDL.LU R151, [R1+0x470] ;  /* 0x0004700001977983 */ /* 0x001f280000300800 */
[----:B------:R-:W4:Y:S01]  /*13f40*/  LDL.LU R40, [R1+0x294] ;  /* 0x0002940001287983 */ /* 0x000f220000300800 */
        /* <DEDUP_REMOVED lines=13> */
[----:B---3--:R-:W-:Y:S01]  /*14020*/  FADD R36, R45, R36 ;  /* 0x000000242d247221 */ /* 0x008fe20000000000 */
[----:B--2---:R-:W-:Y:S01]  /*14030*/  FADD R37, R44, R37 ;  /* 0x000000252c257221 */ /* 0x004fe20000000000 */
[----:B------:R-:W-:Y:S01]  /*14040*/  FADD R38, R43, R38 ;  /* 0x000000262b267221 */ /* 0x000fe20000000000 */
[----:B----4-:R-:W-:Y:S01]  /*14050*/  FADD R39, R42, R39 ;  /* 0x000000272a277221 */ /* 0x010fe20000000000 */
[----:B------:R-:W-:-:S05]  /*14060*/  FADD R40, R41, R40 ;  /* 0x0000002829287221 */ /* 0x000fca0000000000 */
[----:B------:R0:W-:Y:S04]  /*14070*/  STL [R1+0x294], R40 ;  /* 0x0002942801007387 */ /* 0x0001e80000100800 */
        /* <DEDUP_REMOVED lines=14> */
[----:B------:R-:W4:Y:S04]  /*14160*/  LDL.LU R53, [R1+0x2dc] ;  /* 0x0002dc0001357983 */ /* 0x000f280000300800 */
[----:B------:R1:W-:Y:S04]  /*14170*/  STL [R1+0x2d0], R25 ;  /* 0x0002d01901007387 */ /* 0x0003e80000100800 */
[----:B------:R-:W4:Y:S04]  /*14180*/  LDL.LU R52, [R1+0x2e0] ;  /* 0x0002e00001347983 */ /* 0x000f280000300800 */
[----:B------:R1:W-:Y:S04]  /*14190*/  STL [R1+0x2d4], R24 ;  /* 0x0002d41801007387 */ /* 0x0003e80000100800 */
        /* <DEDUP_REMOVED lines=13> */
[----:B--2---:R-:W2:Y:S04]  /*14270*/  LDL.LU R39, [R1+0x314] ;  /* 0x0003140001277983 */ /* 0x004ea80000300800 */
[----:B---3--:R-:W3:Y:S04]  /*14280*/  LDL.LU R38, [R1+0x318] ;  /* 0x0003180001267983 */ /* 0x008ee80000300800 */
[----:B----4-:R-:W4:Y:S04]  /*14290*/  LDL.LU R37, [R1+0x31c] ;  /* 0x00031c0001257983 */ /* 0x010f280000300800 */
[----:B-1----:R-:W4:Y:S04]  /*142a0*/  LDL.LU R36, [R1+0x320] ;  /* 0x0003200001247983 */ /* 0x002f280000300800 */
        /* <DEDUP_REMOVED lines=12> */
[----:B------:R-:W4:Y:S01]  /*14370*/  LDL.LU R0, [R1+0x354] ;  /* 0x0003540001007983 */ /* 0x000f220000300800 */
[----:B------:R-:W-:Y:S01]  /*14380*/  FADD R53, R59, R53 ;  /* 0x000000353b357221 */ /* 0x000fe20000000000 */
        /* <DEDUP_REMOVED lines=74> */
[----:B--2---:R-:W2:Y:S04]  /*14830*/  LDL.LU R40, [R1+0x38c] ;  /* 0x00038c0001287983 */ /* 0x004ea80000300800 */
        /* <DEDUP_REMOVED lines=167> */
[----:B------:R-:W-:Y:S01]  /*152b0*/  FADD R24, R150, R24 ;  /* 0x0000001896187221 */ /* 0x000fe20000000000 */
[----:B------:R-:W-:-:S05]  /*152c0*/  FADD R0, R0, R151 ;  /* 0x0000009700007221 */ /* 0x000fca0000000000 */
[----:B------:R0:W-:Y:S04]  /*152d0*/  STL [R1+0x44c], R0 ;  /* 0x00044c0001007387 */ /* 0x0001e80000100800 */
[----:B------:R0:W-:Y:S04]  /*152e0*/  STL [R1+0x444], R25 ;  /* 0x0004441901007387 */ /* 0x0001e80000100800 */
[----:B------:R0:W-:Y:S02]  /*152f0*/  STL [R1+0x448], R24 ;  /* 0x0004481801007387 */ /* 0x0001e40000100800 */
.L_x_32:
[----:B0-----:R-:W0:Y:S02]  /*15300*/  LDC R0, c[0x0][0x28c] ;  /* 0x0000a300ff007b82 */ /* 0x001e240000000800 */
[----:B0-----:R-:W-:-:S13]  /*15310*/  ISETP.GE.AND P0, PT, R0, 0x1, PT ;  /* 0x000000010000780c */ /* 0x001fda0003f06270 */
[----:B------:R-:W-:Y:S05]  /*15320*/  @!P0 BRA `(.L_x_33) ;  /* 0x0000000000648947 */ /* 0x000fea0003800000 */
[----:B------:R-:W-:-:S06]  /*15330*/  UISETP.NE.AND UP0, UPT, UR22, 0x3, UPT ;  /* 0x000000031600788c */ /* 0x000fcc000bf05270 */
[----:B------:R-:W-:-:S13]  /*15340*/  PLOP3.LUT P0, PT, PT, PT, UP0, 0x80, 0x0 ;  /* 0x000000000000781c */ /* 0x000fda0003f0f008 */
[----:B------:R-:W-:Y:S05]  /*15350*/  @!P0 BRA `(.L_x_34) ;  /* 0x0000000000048947 */ /* 0x000fea0003800000 */
[----:B------:R-:W-:Y:S01]  /*15360*/  BPT.TRAP 0x1 ;  /* 0x000000040000795c */ /* 0x000fe20000300000 */
.L_x_34:
[----:B------:R-:W2:Y:S01]  /*15370*/  LDL R0, [R1+0x450] ;  /* 0x0004500001007983 */ /* 0x000ea20000100800 */
[----:B------:R-:W-:Y:S01]  /*15380*/  BSSY B0, `(.L_x_35) ;  /* 0x000000f000007945 */ /* 0x000fe20003800000 */
[----:B--2---:R-:W-:-:S13]  /*15390*/  ISETP.NE.AND P0, PT, R0, RZ, PT ;  /* 0x000000ff0000720c */ /* 0x004fda0003f05270 */
[----:B------:R-:W-:Y:S05]  /*153a0*/  @!P0 BRA `(.L_x_36) ;  /* 0x0000000000308947 */ /* 0x000fea0003800000 */
[----:B------:R-:W2:Y:S01]  /*153b0*/  LDL R24, [R1+0x454] ;  /* 0x0004540001187983 */ /* 0x000ea20000100800 */
[----:B------:R-:W-:-:S04]  /*153c0*/  UISETP.LT.AND UP0, UPT, UR10, 0x1, UPT ;  /* 0x000000010a00788c */ /* 0x000fc8000bf01270 */
[----:B------:R-:W-:-:S04]  /*153d0*/  USEL UR8, UR10, 0x1, UP0 ;  /* 0x000000010a087887 */ /* 0x000fc80008000000 */
[----:B------:R-:W-:-:S04]  /*153e0*/  UIADD3 UR8, UR5, UR10, -UR8 ;  /* 0x0000000a05087290 */ /* 0x000fc8000fffe808 */
[----:B------:R-:W-:-:S04]  /*153f0*/  UIMAD.WIDE.U32 UR6, UR8, -0x55555555, URZ ;  /* 0xaaaaaaab080678a5 */ /* 0x000fc8000f8e003f */
[----:B------:R-:W-:-:S04]  /*15400*/  USHF.R.U32.HI UR6, URZ, 0x1, UR7 ;  /* 0x000000013f067899 */ /* 0x000fc80008011607 */
[----:B------:R-:W-:-:S04]  /*15410*/  UIMAD UR8, UR6, -0x3, UR8 ;  /* 0xfffffffd060878a4 */ /* 0x000fc8000f8e0208 */
[----:B------:R-:W-:-:S04]  /*15420*/  ULEA UR8, UR8, UR12, 0x3 ;  /* 0x0000000c08087291 */ /* 0x000fc8000f8e183f */
[----:B------:R-:W-:-:S06]  /*15430*/  UIADD3 UR8, UR8, 0x18, URZ ;  /* 0x0000001808087890 */ /* 0x000fcc000fffe03f */
[----:B------:R-:W-:-:S05]  /*15440*/  IMAD.U32 R0, RZ, RZ, UR8 ;  /* 0x00000008ff007e24 */ /* 0x000fca000f8e00ff */
[----:B--2---:R-:W-:-:S04]  /*15450*/  PRMT R0, R24, 0x654, R0 ;  /* 0x0000065418007816 */ /* 0x004fc80000000000 */
[----:B------:R0:W-:Y:S03]  /*15460*/  SYNCS.ARRIVE.TRANS64.RED.A1T0 RZ, [R0+URZ], RZ ;  /* 0x000000ff00ff79a7 */ /* 0x0001e6000810043f */
.L_x_36:
[----:B------:R-:W-:Y:S05]  /*15470*/  BSYNC B0 ;  /* 0x0000000000007941 */ /* 0x000fea0003800000 */
.L_x_35:
[----:B------:R-:W-:-:S06]  /*15480*/  UISETP.GT.U32.AND UP0, UPT, UR13, 0x1, UPT ;  /* 0x000000010d00788c */ /* 0x000fcc000bf04070 */
[----:B------:R-:W-:-:S13]  /*15490*/  PLOP3.LUT P0, PT, PT, PT, UP0, 0x80, 0x0 ;  /* 0x000000000000781c */ /* 0x000fda0003f0f008 */
[----:B------:R-:W-:Y:S05]  /*154a0*/  @P0 BRA `(.L_x_33) ;  /* 0x0000000000040947 */ /* 0x000fea0003800000 */
[----:B------:R-:W-:Y:S01]  /*154b0*/  BPT.TRAP 0x1 ;  /* 0x000000040000795c */ /* 0x000fe20000300000 */
.L_x_33:
[----:B------:R-:W2:Y:S01]  /*154c0*/  LDL.LU R28, [R1+0x464] ;  /* 0x00046400011c7983 */ /* 0x000ea20000300800 */
[----:B------:R-:W3:Y:S01]  /*154d0*/  LDC R25, c[0x0][0x288] ;  /* 0x0000a200ff197b82 */ /* 0x000ee20000000800 */
[----:B------:R-:W4:Y:S01]  /*154e0*/  S2R R27, SR_TID.X ;  /* 0x00000000001b7919 */ /* 0x000f220000002100 */
[----:B------:R-:W-:Y:S01]  /*154f0*/  UIADD3 UR8, UR10, UR5, URZ ;  /* 0x000000050a087290 */ /* 0x000fe2000fffe03f */
[----:B------:R-:W-:Y:S01]  /*15500*/  ULDC UR6, c[0x0][0x284] ;  /* 0x0000a10000067ab9 */ /* 0x000fe20000000800 */
[----:B------:R-:W0:Y:S01]  /*15510*/  LDL.LU R26, [R1+0x460] ;  /* 0x00046000011a7983 */ /* 0x000e220000300800 */
[----:B------:R-:W-:Y:S01]  /*15520*/  USHF.R.S32.HI UR11, URZ, 0x1f, UR9 ;  /* 0x0000001f3f0b7899 */ /* 0x000fe20008011409 */
[----:B------:R-:W-:Y:S01]  /*15530*/  IMAD.MOV.U32 R41, RZ, RZ, -0x1 ;  /* 0xffffffffff297424 */ /* 0x000fe200078e00ff */
[----:B------:R-:W-:Y:S01]  /*15540*/  UISETP.GT.U32.AND UP0, UPT, UR8, 0x2, UPT ;  /* 0x000000020800788c */ /* 0x000fe2000bf04070 */
[----:B------:R-:W-:Y:S01]  /*15550*/  ULDC.64 UR16, c[0x0][0x5d0] ;  /* 0x0001740000107ab9 */ /* 0x000fe20000000a00 */
[----:B------:R-:W-:-:S02]  /*15560*/  UISETP.GE.U32.AND UP1, UPT, UR10, 0x3, UPT ;  /* 0x000000030a00788c */ /* 0x000fc4000bf26070 */
[----:B------:R-:W-:Y:S02]  /*15570*/  UIMAD UR5, UR11, UR16, URZ ;  /* 0x000000100b0572a4 */ /* 0x000fe4000f8e023f */
[----:B------:R-:W-:Y:S01]  /*15580*/  UISETP.LT.U32.AND UP0, UPT, UR10, 0x3, UP0 ;  /* 0x000000030a00788c */ /* 0x000fe20008701070 */
[C---:B----4-:R-:W-:Y:S01]  /*15590*/  LOP3.LUT R24, R27.reuse, 0x3, RZ, 0xc0, !PT ;  /* 0x000000031b187812 */ /* 0x050fe200078ec0ff */
[----:B------:R-:W-:Y:S01]  /*155a0*/  IMAD.SHL.U32 R32, R27, 0x2, RZ ;  /* 0x000000021b207824 */ /* 0x000fe200078e00ff */
[----:B------:R-:W-:-:S03]  /*155b0*/  SHF.R.U32.HI R34, RZ, 0x7, R27 ;  /* 0x00000007ff227819 */ /* 0x000fc6000001161b */
[----:B---3--:R-:W-:Y:S01]  /*155c0*/  IMAD R24, R24, -0x2, R25 ;  /* 0xfffffffe18187824 */ /* 0x008fe200078e0219 */
[----:B------:R-:W-:Y:S02]  /*155d0*/  LOP3.LUT R34, R34, 0x1, RZ, 0xc0, !PT ;  /* 0x0000000122227812 */ /* 0x000fe400078ec0ff */
[----:B------:R-:W-:-:S03]  /*155e0*/  LOP3.LUT R32, R32, 0x6, RZ, 0xc0, !PT ;  /* 0x0000000620207812 */ /* 0x000fc600078ec0ff */
[----:B------:R-:W-:Y:S02]  /*155f0*/  IMAD.SHL.U32 R35, R34, 0x40, RZ ;  /* 0x0000004022237824 */ /* 0x000fe400078e00ff */
[----:B--2---:R-:W-:-:S04]  /*15600*/  IMAD.WIDE R36, R28, 0x100, RZ ;  /* 0x000001001c247825 */ /* 0x004fc800078e02ff */
[----:B0-----:R-:W-:Y:S01]  /*15610*/  IMAD.SHL.U32 R0, R26, 0x100, RZ ;  /* 0x000001001a007824 */ /* 0x001fe200078e00ff */
[----:B------:R-:W-:Y:S01]  /*15620*/  PRMT R32, R32, 0x6540, R26 ;  /* 0x0000654020207816 */ /* 0x000fe2000000001a */
[----:B------:R-:W-:-:S03]  /*15630*/  IMAD.U32 R26, RZ, RZ, UR16 ;  /* 0x00000010ff1a7e24 */ /* 0x000fc6000f8e00ff */
[----:B------:R-:W-:Y:S01]  /*15640*/  ISETP.GE.AND P0, PT, R0, R25, PT ;  /* 0x000000190000720c */ /* 0x000fe20003f06270 */
[----:B------:R-:W-:Y:S01]  /*15650*/  IMAD.IADD R0, R24, 0x1, -R0 ;  /* 0x0000000118007824 */ /* 0x000fe200078e0a00 */
[----:B------:R-:W-:Y:S02]  /*15660*/  SHF.R.U32.HI R24, RZ, 0x2, R27 ;  /* 0x00000002ff187819 */ /* 0x000fe4000001161b */
[----:B------:R-:W-:Y:S02]  /*15670*/  LOP3.LUT R25, R27, 0x60, RZ, 0xc0, !PT ;  /* 0x000000601b197812 */ /* 0x000fe400078ec0ff */
[----:B------:R-:W-:Y:S02]  /*15680*/  LOP3.LUT R24, R24, 0x7, RZ, 0xc0, !PT ;  /* 0x0000000718187812 */ /* 0x000fe400078ec0ff */
[----:B------:R-:W-:Y:S02]  /*15690*/  SHF.R.U32.HI R25, RZ, 0x1, R25 ;  /* 0x00000001ff197819 */ /* 0x000fe40000011619 */
[----:B------:R-:W-:-:S02]  /*156a0*/  LOP3.LUT R35, R35, 0x40, R24, 0xe2, !PT ;  /* 0x0000004023237812 */ /* 0x000fc400078ee218 */
[----:B------:R-:W-:Y:S02]  /*156b0*/  IADD3 R24, RZ, -R25, -R24 ;  /* 0x80000019ff187210 */ /* 0x000fe40007ffe818 */
[----:B------:R-:W-:Y:S02]  /*156c0*/  SHF.R.S32.HI R33, RZ, 0x1f, R32 ;  /* 0x0000001fff217819 */ /* 0x000fe40000011420 */
[----:B------:R-:W-:Y:S01]  /*156d0*/  LOP3.LUT R35, R36, R35, R25, 0xfe, !PT ;  /* 0x0000002324237212 */ /* 0x000fe200078efe19 */
[----:B------:R-:W-:Y:S02]  /*156e0*/  IMAD R34, R34, -0x40, R24 ;  /* 0xffffffc022227824 */ /* 0x000fe400078e0218 */
[----:B------:R-:W-:Y:S02]  /*156f0*/  IMAD.SHL.U32 R24, R28, 0x100, RZ ;  /* 0x000001001c187824 */ /* 0x000fe400078e00ff */
[----:B------:R-:W-:-:S03]  /*15700*/  IMAD.WIDE.U32 R26, R26, UR9, R32 ;  /* 0x000000091a1a7c25 */ /* 0x000fc6000f8e0020 */
[C---:B------:R-:W-:Y:S02]  /*15710*/  IADD3 R34, -R24.reuse, UR6, R34 ;  /* 0x0000000618227c10 */ /* 0x040fe4000fffe122 */
[----:B------:R-:W-:Y:S01]  /*15720*/  ISETP.GE.OR P0, PT, R24, UR6, P0 ;  /* 0x0000000618007c0c */ /* 0x000fe20008706670 */
[----:B------:R-:W-:-:S04]  /*15730*/  UIMAD.WIDE.U32 UR6, UR8, -0x55555555, URZ ;  /* 0xaaaaaaab080678a5 */ /* 0x000fc8000f8e003f */
[----:B------:R-:W-:Y:S02]  /*15740*/  USHF.R.U32.HI UR6, URZ, 0x1, UR7 ;  /* 0x000000013f067899 */ /* 0x000fe40008011607 */
[----:B------:R-:W-:Y:S02]  /*15750*/  UIMAD UR7, UR9, UR17, UR5 ;  /* 0x00000011090772a4 */ /* 0x000fe4000f8e0205 */
[----:B------:R-:W-:-:S04]  /*15760*/  USEL UR5, URZ, 0x1, !UP0 ;  /* 0x000000013f057887 */ /* 0x000fc8000c000000 */
[----:B------:R-:W-:Y:S01]  /*15770*/  ULOP3.LUT UR4, UR4, UR5, URZ, 0x3c, !UPT ;  /* 0x0000000504047292 */ /* 0x000fe2000f8e3c3f */
[----:B------:R-:W-:Y:S01]  /*15780*/  VIADD R27, R27, UR7 ;  /* 0x000000071b1b7c36 */ /* 0x000fe20008000000 */
[----:B------:R-:W-:Y:S02]  /*15790*/  UIMAD UR5, UR6, -0x3, UR8 ;  /* 0xfffffffd060578a4 */ /* 0x000fe4000f8e0208 */
[----:B------:R-:W-:Y:S01]  /*157a0*/  @UP1 ULOP3.LUT UR4, UR4, 0x1, UR6, 0x78, !UPT ;  /* 0x0000000104041892 */ /* 0x000fe2000f8e7806 */
[----:B------:R-:W-:Y:S11]  /*157b0*/  @P0 BRA `(.L_x_37) ;  /* 0x0000012400ac0947 */ /* 0x000ff60003800000 */
[----:B------:R-:W0:Y:S01]  /*157c0*/  LDC.64 R28, c[0x0][0x5c8] ;  /* 0x00017200ff1c7b82 */ /* 0x000e220000000a00 */
[----:B------:R-:W-:Y:S01]  /*157d0*/  ULDC.64 UR6, c[0x0][0x5c0] ;  /* 0x0001700000067ab9 */ /* 0x000fe20000000a00 */
[----:B------:R-:W-:Y:S01]  /*157e0*/  BSSY B0, `(.L_x_37) ;  /* 0x0001268000007945 */ /* 0x000fe20003800000 */
[-C--:B0-----:R-:W-:Y:S01]  /*157f0*/  IMAD R24, R37, R28.reuse, RZ ;  /* 0x0000001c25187224 */ /* 0x081fe200078e02ff */
[----:B------:R-:W-:Y:S01]  /*15800*/  SHF.L.U64.HI R38, R28, 0x3, R29 ;  /* 0x000000031c267819 */ /* 0x000fe2000001021d */
[----:B------:R-:W-:-:S04]  /*15810*/  IMAD.WIDE.U32 R26, R35, R28, R26 ;  /* 0x0000001c231a7225 */ /* 0x000fc800078e001a */
[----:B------:R-:W-:Y:S01]  /*15820*/  IMAD R24, R35, R29, R24 ;  /* 0x0000001d23187224 */ /* 0x000fe200078e0218 */
[C---:B------:R-:W-:Y:S01]  /*15830*/  LEA R30, P2, R28.reuse, R26, 0x7 ;  /* 0x0000001a1c1e7211 */ /* 0x040fe200078438ff */
[----:B------:R-:W-:Y:S02]  /*15840*/  IMAD.SHL.U32 R25, R28, 0x8, RZ ;  /* 0x000000081c197824 */ /* 0x000fe400078e00ff */
[----:B------:R-:W-:Y:S01]  /*15850*/  IMAD.IADD R27, R27, 0x1, R24 ;  /* 0x000000011b1b7824 */ /* 0x000fe200078e0218 */
[C---:B------:R-:W-:Y:S02]  /*15860*/  IADD3 R24, P5, R26.reuse, UR6, RZ ;  /* 0x000000061a187c10 */ /* 0x040fe4000ffbe0ff */
[----:B------:R-:W-:Y:S02]  /*15870*/  IADD3 R26, P0, P1, R26, UR6, R25 ;  /* 0x000000061a1a7c10 */ /* 0x000fe4000f91e019 */
[----:B------:R-:W-:Y:S02]  /*15880*/  LEA.HI.X R31, R28, R27, R29, 0x7, P2 ;  /* 0x0000001b1c1f7211 */ /* 0x000fe400010f3c1d */
[----:B------:R-:W-:-:S02]  /*15890*/  IADD3 R28, P2, P3, R30, UR6, R25 ;  /* 0x000000061e1c7c10 */ /* 0x000fc4000fb5e019 */
[----:B------:R-:W-:Y:S02]  /*158a0*/  IADD3.X R25, R27, UR7, RZ, P5, !PT ;  /* 0x000000071b197c10 */ /* 0x000fe4000affe4ff */
[----:B------:R-:W-:Y:S02]  /*158b0*/  FSETP.NEU.AND P5, PT, RZ, UR21, PT ;  /* 0x00000015ff007c0b */ /* 0x000fe4000bfad000 */
[----:B------:R-:W-:Y:S02]  /*158c0*/  IADD3 R30, P6, R30, UR6, RZ ;  /* 0x000000061e1e7c10 */ /* 0x000fe4000ffde0ff */
[--C-:B------:R-:W-:Y:S02]  /*158d0*/  IADD3.X R29, R31, UR7, R38.reuse, P2, P3 ;  /* 0x000000071f1d7c10 */ /* 0x100fe400097e6426 */
[----:B------:R-:W-:Y:S02]  /*158e0*/  IADD3.X R27, R27, UR7, R38, P0, P1 ;  /* 0x000000071b1b7c10 */ /* 0x000fe400087e2426 */
[----:B------:R-:W-:-:S05]  /*158f0*/  IADD3.X R31, R31, UR7, RZ, P6, !PT ;  /* 0x000000071f1f7c10 */ /* 0x000fca000b7fe4ff */
[----:B------:R-:W-:Y:S05]  /*15900*/  @!P5 BRA `(.L_x_38) ;  /* 0x000000d800f4d947 */ /* 0x000fea0003800000 */
[----:B------:R-:W-:Y:S01]  /*15910*/  ULDC.64 UR6, c[0x0][0x5b8] ;  /* 0x00016e0000067ab9 */ /* 0x000fe20000000a00 */
[----:B------:R-:W-:Y:S01]  /*15920*/  BSSY B1, `(.L_x_39) ;  /* 0x0000013000017945 */ /* 0x000fe20003800000 */
[----:B------:R-:W-:Y:S01]  /*15930*/  IMAD.U32 R38, RZ, RZ, UR6 ;  /* 0x00000006ff267e24 */ /* 0x000fe2000f8e00ff */
[----:B------:R-:W-:-:S03]  /*15940*/  UIMAD UR6, UR11, UR6, URZ ;  /* 0x000000060b0672a4 */ /* 0x000fc6000f8e023f */
[----:B------:R-:W-:Y:S01]  /*15950*/  IMAD.WIDE.U32 R32, R38, UR9, R32 ;  /* 0x0000000926207c25 */ /* 0x000fe2000f8e0020 */
[----:B------:R-:W-:-:S03]  /*15960*/  UIMAD UR6, UR9, UR7, UR6 ;  /* 0x00000007090672a4 */ /* 0x000fc6000f8e0206 */
[----:B------:R-:W-:Y:S01]  /*15970*/  IMAD.MOV.U32 R38, RZ, RZ, R32 ;  /* 0x000000ffff267224 */ /* 0x000fe200078e0020 */
[----:B------:R-:W-:Y:S02]  /*15980*/  ULDC.64 UR8, c[0x0][0x5a8] ;  /* 0x00016a0000087ab9 */ /* 0x000fe40000000a00 */
[----:B------:R-:W-:Y:S01]  /*15990*/  VIADD R39, R33, UR6 ;  /* 0x0000000621277c36 */ /* 0x000fe20008000000 */
[----:B------:R-:W-:Y:S02]  /*159a0*/  ULDC.64 UR6, c[0x0][0x5b0] ;  /* 0x00016c0000067ab9 */ /* 0x000fe40000000a00 */
[----:B------:R-:W-:Y:S02]  /*159b0*/  IMAD R40, R37, UR6, RZ ;  /* 0x0000000625287c24 */ /* 0x000fe4000f8e02ff */
[----:B------:R-:W-:-:S04]  /*159c0*/  IMAD.WIDE.U32 R32, R35, UR6, R38 ;  /* 0x0000000623207c25 */ /* 0x000fc8000f8e0026 */
[----:B------:R-:W-:Y:S01]  /*159d0*/  IMAD R40, R35, UR7, R40 ;  /* 0x0000000723287c24 */ /* 0x000fe2000f8e0228 */
[----:B------:R-:W-:-:S04]  /*159e0*/  IADD3 R32, P0, R32, UR8, RZ ;  /* 0x0000000820207c10 */ /* 0x000fc8000ff1e0ff */
[--C-:B------:R-:W-:Y:S02]  /*159f0*/  IADD3.X R33, R33, UR9, R40.reuse, P0, !PT ;  /* 0x0000000921217c10 */ /* 0x100fe400087fe428 */
[----:B------:R-:W-:Y:S02]  /*15a00*/  ISETP.GE.AND P0, PT, R34, 0x1, PT ;  /* 0x000000012200780c */ /* 0x000fe40003f06270 */
[----:B------:R-:W-:Y:S02]  /*15a10*/  PRMT R40, RZ, 0x7610, R40 ;  /* 0x00007610ff287816 */ /* 0x000fe40000000028 */
[----:B------:R-:W-:-:S13]  /*15a20*/  ISETP.LT.OR P1, PT, R0, 0x1, !P0 ;  /* 0x000000010000780c */ /* 0x000fda0004721670 */
[----:B------:R-:W-:Y:S05]  /*15a30*/  @P1 BRA `(.L_x_40) ;  /* 0x0000000000041947 */ /* 0x000fea0003800000 */
[----:B------:R0:W5:Y:S02]  /*15a40*/  LDG.E.U8 R40, desc[UR14][R32.64] ;  /* 0x0000000e20287981 */ /* 0x000164000c1e1100 */
.L_x_40:
[----:B------:R-:W-:Y:S05]  /*15a50*/  BSYNC B1 ;  /* 0x0000000000017941 */ /* 0x000fea0003800000 */
.L_x_39:
[----:B-----5:R-:W-:Y:S01]  /*15a60*/  LOP3.LUT R40, R40, 0xff, RZ, 0xc0, !PT ;  /* 0x000000ff28287812 */ /* 0x020fe200078ec0ff */
[----:B------:R-:W-:Y:S03]  /*15a70*/  BSSY B1, `(.L_x_41) ;  /* 0x000000b000017945 */ /* 0x000fe60003800000 */
[----:B------:R-:W-:-:S05]  /*15a80*/  F2FP.F16.E4M3.UNPACK_B R40, R40 ;  /* 0x00000028ff28723e */ /* 0x000fca00020006ff */
[----:B------:R-:W-:-:S05]  /*15a90*/  HADD2.F32 R40, -RZ, R40.H0_H0 ;  /* 0x20000028ff287230 */ /* 0x000fca0000004100 */
[----:B------:R-:W-:-:S04]  /*15aa0*/  FMUL R40, R40, UR21 ;  /* 0x0000001528287c20 */ /* 0x000fc80008400000 */
[----:B------:R-:W-:-:S05]  /*15ab0*/  FFMA R2, R2, UR20, R40 ;  /* 0x0000001402027c23 */ /* 0x000fca0008000028 */
[----:B------:R-:W-:-:S05]  /*15ac0*/  F2FP.SATFINITE.E4M3.F32.PACK_AB_MERGE_C R2, RZ, R2, RZ ;  /* 0x00000002ff02723e */ /* 0x000fca00048070ff */
[----:B------:R2:W-:Y:S01]  /*15ad0*/  @!P1 STG.E.U8 desc[UR14][R24.64], R2 ;  /* 0x0000000218009986 */ /* 0x0005e2000c10110e */
[----:B------:R-:W-:Y:S02]  /*15ae0*/  ISETP.LT.OR P1, PT, R0, 0x2, !P0 ;  /* 0x000000020000780c */ /* 0x000fe40004721670 */
[----:B--2---:R-:W-:-:S11]  /*15af0*/  PRMT R2, RZ, 0x7610, R2 ;  /* 0x00007610ff027816 */ /* 0x004fd60000000002 */
[----:B------:R-:W-:Y:S05]  /*15b00*/  @P1 BRA `(.L_x_42) ;  /* 0x0000000000041947 */ /* 0x000fea0003800000 */
[----:B------:R2:W5:Y:S02]  /*15b10*/  LDG.E.U8 R2, desc[UR14][R32.64+0x1] ;  /* 0x0000010e20027981 */ /* 0x000564000c1e1100 */
.L_x_42:
[----:B------:R-:W-:Y:S05]  /*15b20*/  BSYNC B1 ;  /* 0x0000000000017941 */ /* 0x000fea0003800000 */
.L_x_41:
        /* <DEDUP_REMOVED lines=8> */
[----:B------:R-:W-:-:S05]  /*15bb0*/  IADD3 R2, P1, R35, 0x8, RZ ;  /* 0x0000000823027810 */ /* 0x000fca0007f3e0ff */
[----:B---3--:R-:W-:-:S04]  /*15bc0*/  IMAD.X R3, RZ, RZ, R37, P1 ;  /* 0x000000ffff037224 */ /* 0x008fc800008e0625 */
[----:B------:R-:W-:-:S04]  /*15bd0*/  IMAD R3, R3, UR6, RZ ;  /* 0x0000000603037c24 */ /* 0x000fc8000f8e02ff */
[C---:B------:R-:W-:Y:S02]  /*15be0*/  IMAD R40, R2.reuse, UR7, R3 ;  /* 0x0000000702287c24 */ /* 0x040fe4000f8e0203 */
[----:B------:R-:W-:-:S03]  /*15bf0*/  IMAD.WIDE.U32 R2, R2, UR6, R38 ;  /* 0x0000000602027c25 */ /* 0x000fc6000f8e0026 */
[----:B------:R-:W-:-:S04]  /*15c00*/  IADD3 R2, P1, R2, UR8, RZ ;  /* 0x0000000802027c10 */ /* 0x000fc8000ff3e0ff */
[--C-:B------:R-:W-:Y:S02]  /*15c10*/  IADD3.X R3, R3, UR9, R40.reuse, P1, !PT ;  /* 0x0000000903037c10 */ /* 0x100fe40008ffe428 */
[----:B------:R-:W-:Y:S02]  /*15c20*/  ISETP.GE.AND P1, PT, R34, 0x9, PT ;  /* 0x000000092200780c */ /* 0x000fe40003f26270 */
[----:B------:R-:W-:Y:S02]  /*15c30*/  PRMT R40, RZ, 0x7610, R40 ;  /* 0x00007610ff287816 */ /* 0x000fe40000000028 */
[----:B------:R-:W-:-:S13]  /*15c40*/  ISETP.LT.OR P2, PT, R0, 0x1, !P1 ;  /* 0x000000010000780c */ /* 0x000fda0004f41670 */
[----:B------:R-:W-:Y:S05]  /*15c50*/  @P2 BRA `(.L_x_44) ;  /* 0x0000000000042947 */ /* 0x000fea0003800000 */
[----:B------:R3:W5:Y:S02]  /*15c60*/  LDG.E.U8 R40, desc[UR14][R2.64] ;  /* 0x0000000e02287981 */ /* 0x000764000c1e1100 */
.L_x_44:
[----:B------:R-:W-:Y:S05]  /*15c70*/  BSYNC B1 ;  /* 0x0000000000017941 */ /* 0x000fea0003800000 */
.L_x_43:
        /* <DEDUP_REMOVED lines=9> */
[----:B----4-:R-:W-:-:S11]  /*15d10*/  PRMT R4, RZ, 0x7610, R4 ;  /* 0x00007610ff047816 */ /* 0x010fd60000000004 */
[----:B------:R-:W-:Y:S05]  /*15d20*/  @P2 BRA `(.L_x_46) ;  /* 0x0000000000042947 */ /* 0x000fea0003800000 */
[----:B------:R4:W5:Y:S02]  /*15d30*/  LDG.E.U8 R4, desc[UR14][R2.64+0x1] ;  /* 0x0000010e02047981 */ /* 0x000964000c1e1100 */
.L_x_46:
[----:B------:R-:W-:Y:S05]  /*15d40*/  BSYNC B1 ;  /* 0x0000000000017941 */ /* 0x000fea0003800000 */
.L_x_45:
[----:B-----5:R-:W-:Y:S01]  /*15d50*/  LOP3.LUT R4, R4, 0xff, RZ, 0xc0, !PT ;  /* 0x000000ff04047812 */ /* 0x020fe200078ec0ff */
[----:B------:R-:W-:Y:S01]  /*15d60*/  BSSY B1, `(.L_x_47) ;  /* 0x000000b000017945 */ /* 0x000fe20003800000 */
[----:B------:R-:W-:Y:S02]  /*15d70*/  ISETP.LT.OR P3, PT, R0, 0x9, !P0 ;  /* 0x000000090000780c */ /* 0x000fe40004761670 */
[----:B------:R-:W-:-:S05]  /*15d80*/  F2FP.F16.E4M3.UNPACK_B R4, R4 ;  /* 0x00000004ff04723e */ /* 0x000fca00020006ff */
[----:B------:R-:W-:-:S05]  /*15d90*/  HADD2.F32 R4, -RZ, R4.H0_H0 ;  /* 0x20000004ff047230 */ /* 0x000fca0000004100 */
[----:B------:R-:W-:-:S04]  /*15da0*/  FMUL R4, R4, UR21 ;  /* 0x0000001504047c20 */ /* 0x000fc80008400000 */
[--C-:B------:R-:W-:Y:S01]  /*15db0*/  FFMA R5, R5, UR20, R4.reuse ;  /* 0x0000001405057c23 */ /* 0x100fe20008000004 */
[----:B------:R-:W-:-:S04]  /*15dc0*/  PRMT R4, RZ, 0x7610, R4 ;  /* 0x00007610ff047816 */ /* 0x000fc80000000004 */
[----:B------:R-:W-:-:S05]  /*15dd0*/  F2FP.SATFINITE.E4M3.F32.PACK_AB_MERGE_C R5, RZ, R5, RZ ;  /* 0x00000005ff05723e */ /* 0x000fca00048070ff */
[----:B------:R0:W-:Y:S01]  /*15de0*/  @!P2 STG.E.U8 desc[UR14][R26.64+0x1], R5 ;  /* 0x000001051a00a986 */ /* 0x0001e2000c10110e */
[----:B------:R-:W-:Y:S05]  /*15df0*/  @P3 BRA `(.L_x_48) ;  /* 0x0000000000043947 */ /* 0x000fea0003800000 */
[----:B------:R0:W5:Y:S02]  /*15e00*/  LDG.E.U8 R4, desc[UR14][R32.64+0x8] ;  /* 0x0000080e20047981 */ /* 0x000164000c1e1100 */
.L_x_48:
[----:B------:R-:W-:Y:S05]  /*15e10*/  BSYNC B1 ;  /* 0x0000000000017941 */ /* 0x000fea0003800000 */
.L_x_47:
        /* <DEDUP_REMOVED lines=12> */
.L_x_50:
[----:B------:R-:W-:Y:S05]  /*15ee0*/  BSYNC B1 ;  /* 0x0000000000017941 */ /* 0x000fea0003800000 */
.L_x_49:
        /* <DEDUP_REMOVED lines=12> */
.L_x_52:
[----:B------:R-:W-:Y:S05]  /*15fb0*/  BSYNC B1 ;  /* 0x0000000000017941 */ /* 0x000fea0003800000 */
.L_x_51:
        /* <DEDUP_REMOVED lines=12> */
.L_x_54:
[----:B------:R-:W-:Y:S05]  /*16080*/  BSYNC B1 ;  /* 0x0000000000017941 */ /* 0x000fea0003800000 */
.L_x_53:
        /* <DEDUP_REMOVED lines=12> */
.L_x_56:
[----:B------:R-:W-:Y:S05]  /*16150*/  BSYNC B1 ;  /* 0x0000000000017941 */ /* 0x000fea0003800000 */
.L_x_55:
        /* <DEDUP_REMOVED lines=12> */
.L_x_58:
[----:B------:R-:W-:Y:S05]  /*16220*/  BSYNC B1 ;  /* 0x0000000000017941 */ /* 0x000fea0003800000 */
.L_x_57:
        /* <DEDUP_REMOVED lines=12> */
.L_x_60:
[----:B------:R-:W-:Y:S05]  /*162f0*/  BSYNC B1 ;  /* 0x0000000000017941 */ /* 0x000fea0003800000 */
.L_x_59:
        /* <DEDUP_REMOVED lines=12> */
.L_x_62:
[----:B------:R-:W-:Y:S05]  /*163c0*/  BSYNC B1 ;  /* 0x0000000000017941 */ /* 0x000fea0003800000 */
.L_x_61:
        /* <DEDUP_REMOVED lines=12> */
.L_x_64:
[----:B------:R-:W-:Y:S05]  /*16490*/  BSYNC B1 ;  /* 0x0000000000017941 */ /* 0x000fea0003800000 */
.L_x_63:
        /* <DEDUP_REMOVED lines=12> */
.L_x_66:
[----:B------:R-:W-:Y:S05]  /*16560*/  BSYNC B1 ;  /* 0x0000000000017941 */ /* 0x000fea0003800000 */
.L_x_65:
        /* <DEDUP_REMOVED lines=12> */
.L_x_68:
[----:B------:R-:W-:Y:S05]  /*16630*/  BSYNC B1 ;  /* 0x0000000000017941 */ /* 0x000fea0003800000 */
.L_x_67:
        /* <DEDUP_REMOVED lines=12> */
.L_x_70:
[----:B------:R-:W-:Y:S05]  /*16700*/  BSYNC B1 ;  /* 0x0000000000017941 */ /* 0x000fea0003800000 */
.L_x_69:
        /* <DEDUP_REMOVED lines=12> */
.L_x_72:
[----:B------:R-:W-:Y:S05]  /*167d0*/  BSYNC B1 ;  /* 0x0000000000017941 */ /* 0x000fea0003800000 */
.L_x_71:
        /* <DEDUP_REMOVED lines=12> */
.L_x_74:
[----:B------:R-:W-:Y:S05]  /*168a0*/  BSYNC B1 ;  /* 0x0000000000017941 */ /* 0x000fea0003800000 */
.L_x_73:
        /* <DEDUP_REMOVED lines=12> */
.L_x_76:
[----:B------:R-:W-:Y:S05]  /*16970*/  BSYNC B1 ;  /* 0x0000000000017941 */ /* 0x000fea0003800000 */
.L_x_75:
        /* <DEDUP_REMOVED lines=12> */
.L_x_78:
[----:B------:R-:W-:Y:S05]  /*16a40*/  BSYNC B1 ;  /* 0x0000000000017941 */ /* 0x000fea0003800000 */
.L_x_77:
        /* <DEDUP_REMOVED lines=12> */
.L_x_80:
[----:B------:R-:W-:Y:S05]  /*16b10*/  BSYNC B1 ;  /* 0x0000000000017941 */ /* 0x000fea0003800000 */
.L_x_79:
        /* <DEDUP_REMOVED lines=12> */
.L_x_82:
[----:B------:R-:W-:Y:S05]  /*16be0*/  BSYNC B1 ;  /* 0x0000000000017941 */ /* 0x000fea0003800000 */
.L_x_81:
        /* <DEDUP_REMOVED lines=12> */
.L_x_84:
[----:B------:R-:W-:Y:S05]  /*16cb0*/  BSYNC B1 ;  /* 0x0000000000017941 */ /* 0x000fea0003800000 */
.L_x_83:
        /* <DEDUP_REMOVED lines=12> */
.L_x_86:
[----:B------:R-:W-:Y:S05]  /*16d80*/  BSYNC B1 ;  /* 0x0000000000017941 */ /* 0x000fea0003800000 */
.L_x_85:
        /* <DEDUP_REMOVED lines=12> */
.L_x_88:
[----:B------:R-:W-:Y:S05]  /*16e50*/  BSYNC B1 ;  /* 0x0000000000017941 */ /* 0x000fea0003800000 */
.L_x_87:
        /* <DEDUP_REMOVED lines=12> */
.L_x_90:
[----:B------:R-:W-:Y:S05]  /*16f20*/  BSYNC B1 ;  /* 0x0000000000017941 */ /* 0x000fea0003800000 */
.L_x_89:
        /* <DEDUP_REMOVED lines=12> */
.L_x_92:
[----:B------:R-:W-:Y:S05]  /*16ff0*/  BSYNC B1 ;  /* 0x0000000000017941 */ /* 0x000fea0003800000 */
.L_x_91:
        /* <DEDUP_REMOVED lines=12> */
.L_x_94:
[----:B------:R-:W-:Y:S05]  /*170c0*/  BSYNC B1 ;  /* 0x0000000000017941 */ /* 0x000fea0003800000 */
.L_x_93:
        /* <DEDUP_REMOVED lines=12> */
.L_x_96:
[----:B------:R-:W-:Y:S05]  /*17190*/  BSYNC B1 ;  /* 0x0000000000017941 */ /* 0x000fea0003800000 */
.L_x_95:
        /* <DEDUP_REMOVED lines=12> */
.L_x_98:
[----:B------:R-:W-:Y:S05]  /*17260*/  BSYNC B1 ;  /* 0x0000000000017941 */ /* 0x000fea0003800000 */
.L_x_97:
        /* <DEDUP_REMOVED lines=12> */
.L_x_100:
[----:B------:R-:W-:Y:S05]  /*17330*/  BSYNC B1 ;  /* 0x0000000000017941 */ /* 0x000fea0003800000 */
.L_x_99:
        /* <DEDUP_REMOVED lines=12> */
.L_x_102:
[----:B------:R-:W-:Y:S05]  /*17400*/  BSYNC B1 ;  /* 0x0000000000017941 */ /* 0x000fea0003800000 */
.L_x_101:
        /* <DEDUP_REMOVED lines=12> */
.L_x_104:
[----:B------:R-:W-:Y:S05]  /*174d0*/  BSYNC B1 ;  /* 0x0000000000017941 */ /* 0x000fea0003800000 */
.L_x_103:
        /* <DEDUP_REMOVED lines=12> */
.L_x_106:
[----:B------:R-:W-:Y:S05]  /*175a0*/  BSYNC B1 ;  /* 0x0000000000017941 */ /* 0x000fea0003800000 */
.L_x_105:
        /* <DEDUP_REMOVED lines=12> */
.L_x_108:
[----:B------:R-:W-:Y:S05]  /*17670*/  BSYNC B1 ;  /* 0x0000000000017941 */ /* 0x000fea0003800000 */
.L_x_107:
        /* <DEDUP_REMOVED lines=12> */
.L_x_110:
[----:B------:R-:W-:Y:S05]  /*17740*/  BSYNC B1 ;  /* 0x0000000000017941 */ /* 0x000fea0003800000 */
.L_x_109:
        /* <DEDUP_REMOVED lines=12> */
.L_x_112:
[----:B------:R-:W-:Y:S05]  /*17810*/  BSYNC B1 ;  /* 0x0000000000017941 */ /* 0x000fea0003800000 */
.L_x_111:
        /* <DEDUP_REMOVED lines=12> */
.L_x_114:
[----:B------:R-:W-:Y:S05]  /*178e0*/  BSYNC B1 ;  /* 0x0000000000017941 */ /* 0x000fea0003800000 */
.L_x_113:
        /* <DEDUP_REMOVED lines=12> */
.L_x_116:
[----:B------:R-:W-:Y:S05]  /*179b0*/  BSYNC B1 ;  /* 0x0000000000017941 */ /* 0x000fea0003800000 */
.L_x_115:
        /* <DEDUP_REMOVED lines=12> */
.L_x_118:
[----:B------:R-:W-:Y:S05]  /*17a80*/  BSYNC B1 ;  /* 0x0000000000017941 */ /* 0x000fea0003800000 */
.L_x_117:
        /* <DEDUP_REMOVED lines=12> */
.L_x_120:
[----:B------:R-:W-:Y:S05]  /*17b50*/  BSYNC B1 ;  /* 0x0000000000017941 */ /* 0x000fea0003800000 */
.L_x_119:
        /* <DEDUP_REMOVED lines=12> */
.L_x_122:
[----:B------:R-:W-:Y:S05]  /*17c20*/  BSYNC B1 ;  /* 0x0000000000017941 */ /* 0x000fea0003800000 */
.L_x_121:
        /* <DEDUP_REMOVED lines=12> */
.L_x_124:
[----:B------:R-:W-:Y:S05]  /*17cf0*/  BSYNC B1 ;  /* 0x0000000000017941 */ /* 0x000fea0003800000 */
.L_x_123:
[----:B-----5:R-:W-:Y:S01]  /*17d00*/  LOP3.LUT R4, R4, 0xff, RZ, 0xc0, !PT ;  /* 0x000000ff04047812 */ /* 0x020fe200078ec0ff */
[----:B------:R-:W-:Y:S01]  /*17d10*/  BSSY B1, `(.L_x_125) ;  /* 0x000000b000017945 */ /* 0x000fe20003800000 */
[----:B------:R-:W-:Y:S02]  /*17d20*/  ISETP.LT.OR P2, PT, R0, 0x52, !P1 ;  /* 0x000000520000780c */ /* 0x000fe40004f41670 */
[----:B------:R-:W-:-:S05]  /*17d30*/  F2FP.F16.E4M3.UNPACK_B R4, R4 ;  /* 0x00000004ff04723e */ /* 0x000fca00020006ff */
[----:B------:R-:W-:-:S05]  /*17d40*/  HADD2.F32 R4, -RZ, R4.H0_H0 ;  /* 0x20000004ff047230 */ /* 0x000fca0000004100 */
[----:B------:R-:W-:-:S04]  /*17d50*/  FMUL R4, R4, UR21 ;  /* 0x0000001504047c20 */ /* 0x000fc80008400000 */
[----:B------:R-:W-:-:S05]  /*17d60*/  FFMA R4, R172, UR20, R4 ;  /* 0x00000014ac047c23 */ /* 0x000fca0008000004 */
[----:B0-----:R-:W-:Y:S02]  /*17d70*/  F2FP.SATFINITE.E4M3.F32.PACK_AB_MERGE_C R5, RZ, R4, RZ ;  /* 0x00000004ff05723e */ /* 0x001fe400048070ff */
[----:B------:R-:W-:-:S03]  /*17d80*/  PRMT R4, RZ, 0x7610, R4 ;  /* 0x00007610ff047816 */ /* 0x000fc60000000004 */
[----:B------:R0:W-:Y:S01]  /*17d90*/  @!P3 STG.E.U8 desc[UR14][R26.64+0x50], R5 ;  /* 0x000050051a00b986 */ /* 0x0001e2000c10110e */
[----:B------:R-:W-:Y:S05]  /*17da0*/  @P2 BRA `(.L_x_126) ;  /* 0x0000000000042947 */ /* 0x000fea0003800000 */
[----:B------:R0:W5:Y:S02]  /*17db0*/  LDG.E.U8 R4, desc[UR14][R2.64+0x51] ;  /* 0x0000510e02047981 */ /* 0x000164000c1e1100 */
.L_x_126:
[----:B------:R-:W-:Y:S05]  /*17dc0*/  BSYNC B1 ;  /* 0x0000000000017941 */ /* 0x000fea0003800000 */
.L_x_125:
        /* <DEDUP_REMOVED lines=12> */
.L_x_128:
[----:B------:R-:W-:Y:S05]  /*17e90*/  BSYNC B1 ;  /* 0x0000000000017941 */ /* 0x000fea0003800000 */
.L_x_127:
        /* <DEDUP_REMOVED lines=12> */
.L_x_130:
[----:B------:R-:W-:Y:S05]  /*17f60*/  BSYNC B1 ;  /* 0x0000000000017941 */ /* 0x000fea0003800000 */
.L_x_129:
        /* <DEDUP_REMOVED lines=12> */
.L_x_132:
[----:B------:R-:W-:Y:S05]  /*18030*/  BSYNC B1 ;  /* 0x0000000000017941 */ /* 0x000fea0003800000 */
.L_x_131:
[----:B-----5:R-:W-:Y:S01]  /*18040*/  LOP3.LUT R4, R4, 0xff, RZ, 0xc0, !PT ;  /* 0x000000ff04047812 */ /* 0x020fe200078ec0ff */
[----:B------:R-:W-:Y:S01]  /*18050*/  BSSY B1, `(.L_x_133) ;  /* 0x000000b000017945 */ /* 0x000fe20003800000 */
[----:B------:R-:W-:Y:S02]  /*18060*/  ISETP.LT.OR P2, PT, R0, 0x5a, !P1 ;  /* 0x0000005a0000780c */ /* 0x000fe40004f41670 */
[----:B------:R-:W-:-:S05]  /*18070*/  F2FP.F16.E4M3.UNPACK_B R4, R4 ;  /* 0x00000004ff04723e */ /* 0x000fca00020006ff */
[----:B------:R-:W-:-:S05]  /*18080*/  HADD2.F32 R4, -RZ, R4.H0_H0 ;  /* 0x20000004ff047230 */ /* 0x000fca0000004100 */
[----:B0-----:R-:W-:Y:S01]  /*18090*/  FMUL R5, R4, UR21 ;  /* 0x0000001504057c20 */ /* 0x001fe20008400000 */
[----:B------:R-:W-:-:S03]  /*180a0*/  PRMT R4, RZ, 0x7610, R4 ;  /* 0x00007610ff047816 */ /* 0x000fc60000000004 */
[----:B------:R-:W-:-:S05]  /*180b0*/  FFMA R5, R176, UR20, R5 ;  /* 0x00000014b0057c23 */ /* 0x000fca0008000005 */
[----:B------:R-:W-:-:S05]  /*180c0*/  F2FP.SATFINITE.E4M3.F32.PACK_AB_MERGE_C R5, RZ, R5, RZ ;  /* 0x00000005ff05723e */ /* 0x000fca00048070ff */
[----:B------:R0:W-:Y:S01]  /*180d0*/  @!P3 STG.E.U8 desc[UR14][R26.64+0x58], R5 ;  /* 0x000058051a00b986 */ /* 0x0001e2000c10110e */
[----:B------:R-:W-:Y:S05]  /*180e0*/  @P2 BRA `(.L_x_134) ;  /* 0x0000000000042947 */ /* 0x000fea0003800000 */
[----:B------:R0:W5:Y:S02]  /*180f0*/  LDG.E.U8 R4, desc[UR14][R2.64+0x59] ;  /* 0x0000590e02047981 */ /* 0x000164000c1e1100 */
.L_x_134:
[----:B------:R-:W-:Y:S05]  /*18100*/  BSYNC B1 ;  /* 0x0000000000017941 */ /* 0x000fea0003800000 */
.L_x_133:
        /* <DEDUP_REMOVED lines=12> */
.L_x_136:
[----:B------:R-:W-:Y:S05]  /*181d0*/  BSYNC B1 ;  /* 0x0000000000017941 */ /* 0x000fea0003800000 */
.L_x_135:
        /* <DEDUP_REMOVED lines=12> */
.L_x_138:
[----:B------:R-:W-:Y:S05]  /*182a0*/  BSYNC B1 ;  /* 0x0000000000017941 */ /* 0x000fea0003800000 */
.L_x_137:
        /* <DEDUP_REMOVED lines=12> */
.L_x_140:
[----:B------:R-:W-:Y:S05]  /*18370*/  BSYNC B1 ;  /* 0x0000000000017941 */ /* 0x000fea0003800000 */
.L_x_139:
        /* <DEDUP_REMOVED lines=12> */
.L_x_142:
[----:B------:R-:W-:Y:S05]  /*18440*/  BSYNC B1 ;  /* 0x0000000000017941 */ /* 0x000fea0003800000 */
.L_x_141:
        /* <DEDUP_REMOVED lines=12> */
.L_x_144:
[----:B------:R-:W-:Y:S05]  /*18510*/  BSYNC B1 ;  /* 0x0000000000017941 */ /* 0x000fea0003800000 */
.L_x_143:
        /* <DEDUP_REMOVED lines=12> */
.L_x_146:
[----:B------:R-:W-:Y:S05]  /*185e0*/  BSYNC B1 ;  /* 0x0000000000017941 */ /* 0x000fea0003800000 */
.L_x_145:
        /* <DEDUP_REMOVED lines=12> */
.L_x_148:
[----:B------:R-:W-:Y:S05]  /*186b0*/  BSYNC B1 ;  /* 0x0000000000017941 */ /* 0x000fea0003800000 */
.L_x_147:
        /* <DEDUP_REMOVED lines=12> */
.L_x_150:
[----:B------:R-:W-:Y:S05]  /*18780*/  BSYNC B1 ;  /* 0x0000000000017941 */ /* 0x000fea0003800000 */
.L_x_149:
        /* <DEDUP_REMOVED lines=12> */
.L_x_152:
[----:B------:R-:W-:Y:S05]  /*18850*/  BSYNC B1 ;  /* 0x0000000000017941 */ /* 0x000fea0003800000 */
.L_x_151:
        /* <DEDUP_REMOVED lines=12> */
.L_x_154:
[----:B------:R-:W-:Y:S05]  /*18920*/  BSYNC B1 ;  /* 0x0000000000017941 */ /* 0x000fea0003800000 */
.L_x_153:
        /* <DEDUP_REMOVED lines=12> */
.L_x_156:
[----:B------:R-:W-:Y:S05]  /*189f0*/  BSYNC B1 ;  /* 0x0000000000017941 */ /* 0x000fea0003800000 */
.L_x_155:
        /* <DEDUP_REMOVED lines=12> */
.L_x_158:
[----:B------:R-:W-:Y:S05]  /*18ac0*/  BSYNC B1 ;  /* 0x0000000000017941 */ /* 0x000fea0003800000 */
.L_x_157:
        /* <DEDUP_REMOVED lines=12> */
.L_x_160:
[----:B------:R-:W-:Y:S05]  /*18b90*/  BSYNC B1 ;  /* 0x0000000000017941 */ /* 0x000fea0003800000 */
.L_x_159:
        /* <DEDUP_REMOVED lines=12> */
.L_x_162:
[----:B------:R-:W-:Y:S05]  /*18c60*/  BSYNC B1 ;  /* 0x0000000000017941 */ /* 0x000fea0003800000 */
.L_x_161:
        /* <DEDUP_REMOVED lines=12> */
.L_x_164:
[----:B------:R-:W-:Y:S05]  /*18d30*/  BSYNC B1 ;  /* 0x0000000000017941 */ /* 0x000fea0003800000 */
.L_x_163:
        /* <DEDUP_REMOVED lines=12> */
.L_x_166:
[----:B------:R-:W-:Y:S05]  /*18e00*/  BSYNC B1 ;  /* 0x0000000000017941 */ /* 0x000fea0003800000 */
.L_x_165:
        /* <DEDUP_REMOVED lines=12> */
.L_x_168:
[----:B------:R-:W-:Y:S05]  /*18ed0*/  BSYNC B1 ;  /* 0x0000000000017941 */ /* 0x000fea0003800000 */
.L_x_167:
        /* <DEDUP_REMOVED lines=12> */
.L_x_170:
[----:B------:R-:W-:Y:S05]  /*18fa0*/  BSYNC B1 ;  /* 0x0000000000017941 */ /* 0x000fea0003800000 */
.L_x_169:
        /* <DEDUP_REMOVED lines=12> */
.L_x_172:
[----:B------:R-:W-:Y:S05]  /*19070*/  BSYNC B1 ;  /* 0x0000000000017941 */ /* 0x000fea0003800000 */
.L_x_171:
        /* <DEDUP_REMOVED lines=12> */
.L_x_174:
[----:B------:R-:W-:Y:S05]  /*19140*/  BSYNC B1 ;  /* 0x0000000000017941 */ /* 0x000fea0003800000 */
.L_x_173:
        /* <DEDUP_REMOVED lines=12> */
.L_x_176:
[----:B------:R-:W-:Y:S05]  /*19210*/  BSYNC B1 ;  /* 0x0000000000017941 */ /* 0x000fea0003800000 */
.L_x_175:
        /* <DEDUP_REMOVED lines=12> */
.L_x_178:
[----:B------:R-:W-:Y:S05]  /*192e0*/  BSYNC B1 ;  /* 0x0000000000017941 */ /* 0x000fea0003800000 */
.L_x_177:
        /* <DEDUP_REMOVED lines=12> */
.L_x_180:
[----:B------:R-:W-:Y:S05]  /*193b0*/  BSYNC B1 ;  /* 0x0000000000017941 */ /* 0x000fea0003800000 */
.L_x_179:
        /* <DEDUP_REMOVED lines=12> */
.L_x_182:
[----:B------:R-:W-:Y:S05]  /*19480*/  BSYNC B1 ;  /* 0x0000000000017941 */ /* 0x000fea0003800000 */
.L_x_181:
        /* <DEDUP_REMOVED lines=12> */
.L_x_184:
[----:B------:R-:W-:Y:S05]  /*19550*/  BSYNC B1 ;  /* 0x0000000000017941 */ /* 0x000fea0003800000 */
.L_x_183:
        /* <DEDUP_REMOVED lines=12> */
.L_x_186:
[----:B------:R-:W-:Y:S05]  /*19620*/  BSYNC B1 ;  /* 0x0000000000017941 */ /* 0x000fea0003800000 */
.L_x_185:
        /* <DEDUP_REMOVED lines=12> */
.L_x_188:
[----:B------:R-:W-:Y:S05]  /*196f0*/  BSYNC B1 ;  /* 0x0000000000017941 */ /* 0x000fea0003800000 */
.L_x_187:
        /* <DEDUP_REMOVED lines=12> */
.L_x_190:
[----:B------:R-:W-:Y:S05]  /*197c0*/  BSYNC B1 ;  /* 0x0000000000017941 */ /* 0x000fea0003800000 */
.L_x_189:
        /* <DEDUP_REMOVED lines=12> */
.L_x_192:
[----:B------:R-:W-:Y:S05]  /*19890*/  BSYNC B1 ;  /* 0x0000000000017941 */ /* 0x000fea0003800000 */
.L_x_191:
        /* <DEDUP_REMOVED lines=12> */
.L_x_194:
[----:B------:R-:W-:Y:S05]  /*19960*/  BSYNC B1 ;  /* 0x0000000000017941 */ /* 0x000fea0003800000 */
.L_x_193:
        /* <DEDUP_REMOVED lines=12> */
.L_x_196:
[----:B------:R-:W-:Y:S05]  /*19a30*/  BSYNC B1 ;  /* 0x0000000000017941 */ /* 0x000fea0003800000 */
.L_x_195:
        /* <DEDUP_REMOVED lines=12> */
.L_x_198:
[----:B------:R-:W-:Y:S05]  /*19b00*/  BSYNC B1 ;  /* 0x0000000000017941 */ /* 0x000fea0003800000 */
.L_x_197:
        /* <DEDUP_REMOVED lines=12> */
.L_x_200:
[----:B------:R-:W-:Y:S05]  /*19bd0*/  BSYNC B1 ;  /* 0x0000000000017941 */ /* 0x000fea0003800000 */
.L_x_199:
        /* <DEDUP_REMOVED lines=12> */
.L_x_202:
[----:B------:R-:W-:Y:S05]  /*19ca0*/  BSYNC B1 ;  /* 0x0000000000017941 */ /* 0x000fea0003800000 */
.L_x_201:
        /* <DEDUP_REMOVED lines=12> */
.L_x_204:
[----:B------:R-:W-:Y:S05]  /*19d70*/  BSYNC B1 ;  /* 0x0000000000017941 */ /* 0x000fea0003800000 */
.L_x_203:
        /* <DEDUP_REMOVED lines=12> */
.L_x_206:
[----:B------:R-:W-:Y:S05]  /*19e40*/  BSYNC B1 ;  /* 0x0000000000017941 */ /* 0x000fea0003800000 */
.L_x_205:
        /* <DEDUP_REMOVED lines=12> */
.L_x_208:
[----:B------:R-:W-:Y:S05]  /*19f10*/  BSYNC B1 ;  /* 0x0000000000017941 */ /* 0x000fea0003800000 */
.L_x_207:
        /* <DEDUP_REMOVED lines=12> */
.L_x_210:
[----:B------:R-:W-:Y:S05]  /*19fe0*/  BSYNC B1 ;  /* 0x0000000000017941 */ /* 0x000fea0003800000 */
.L_x_209:
        /* <DEDUP_REMOVED lines=12> */
.L_x_212:
[----:B------:R-:W-:Y:S05]  /*1a0b0*/  BSYNC B1 ;  /* 0x0000000000017941 */ /* 0x000fea0003800000 */
.L_x_211:
        /* <DEDUP_REMOVED lines=12> */
.L_x_214:
[----:B------:R-:W-:Y:S05]  /*1a180*/  BSYNC B1 ;  /* 0x0000000000017941 */ /* 0x000fea0003800000 */
.L_x_213:
        /* <DEDUP_REMOVED lines=12> */
.L_x_216:
[----:B------:R-:W-:Y:S05]  /*1a250*/  BSYNC B1 ;  /* 0x0000000000017941 */ /* 0x000fea0003800000 */
.L_x_215:
        /* <DEDUP_REMOVED lines=12> */
.L_x_218:
[----:B------:R-:W-:Y:S05]  /*1a320*/  BSYNC B1 ;  /* 0x0000000000017941 */ /* 0x000fea0003800000 */
.L_x_217:
        /* <DEDUP_REMOVED lines=12> */
.L_x_220:
[----:B------:R-:W-:Y:S05]  /*1a3f0*/  BSYNC B1 ;  /* 0x0000000000017941 */ /* 0x000fea0003800000 */
.L_x_219:
        /* <DEDUP_REMOVED lines=12> */
.L_x_222:
[----:B------:R-:W-:Y:S05]  /*1a4c0*/  BSYNC B1 ;  /* 0x0000000000017941 */ /* 0x000fea0003800000 */
.L_x_221:
        /* <DEDUP_REMOVED lines=12> */
.L_x_224:
[----:B------:R-:W-:Y:S05]  /*1a590*/  BSYNC B1 ;  /* 0x0000000000017941 */ /* 0x000fea0003800000 */
.L_x_223:
        /* <DEDUP_REMOVED lines=12> */
.L_x_226:
[----:B------:R-:W-:Y:S05]  /*1a660*/  BSYNC B1 ;  /* 0x0000000000017941 */ /* 0x000fea0003800000 */
.L_x_225:
        /* <DEDUP_REMOVED lines=12> */
.L_x_228:
[----:B------:R-:W-:Y:S05]  /*1a730*/  BSYNC B1 ;  /* 0x0000000000017941 */ /* 0x000fea0003800000 */
.L_x_227:
        /* <DEDUP_REMOVED lines=12> */
.L_x_230:
[----:B------:R-:W-:Y:S05]  /*1a800*/  BSYNC B1 ;  /* 0x0000000000017941 */ /* 0x000fea0003800000 */
.L_x_229:
        /* <DEDUP_REMOVED lines=12> */
.L_x_232:
[----:B------:R-:W-:Y:S05]  /*1a8d0*/  BSYNC B1 ;  /* 0x0000000000017941 */ /* 0x000fea0003800000 */
.L_x_231:
        /* <DEDUP_REMOVED lines=12> */
.L_x_234:
[----:B------:R-:W-:Y:S05]  /*1a9a0*/  BSYNC B1 ;  /* 0x0000000000017941 */ /* 0x000fea0003800000 */
.L_x_233:
        /* <DEDUP_REMOVED lines=12> */
.L_x_236:
[----:B------:R-:W-:Y:S05]  /*1aa70*/  BSYNC B1 ;  /* 0x0000000000017941 */ /* 0x000fea0003800000 */
.L_x_235:
        /* <DEDUP_REMOVED lines=12> */
.L_x_238:
[----:B------:R-:W-:Y:S05]  /*1ab40*/  BSYNC B1 ;  /* 0x0000000000017941 */ /* 0x000fea0003800000 */
.L_x_237:
        /* <DEDUP_REMOVED lines=12> */
.L_x_240:
[----:B------:R-:W-:Y:S05]  /*1ac10*/  BSYNC B1 ;  /* 0x0000000000017941 */ /* 0x000fea0003800000 */
.L_x_239:
        /* <DEDUP_REMOVED lines=12> */
.L_x_242:
[----:B------:R-:W-:Y:S05]  /*1ace0*/  BSYNC B1 ;  /* 0x0000000000017941 */ /* 0x000fea0003800000 */
.L_x_241:
        /* <DEDUP_REMOVED lines=12> */
.L_x_244:
[----:B------:R-:W-:Y:S05]  /*1adb0*/  BSYNC B1 ;  /* 0x0000000000017941 */ /* 0x000fea0003800000 */
.L_x_243:
        /* <DEDUP_REMOVED lines=12> */
.L_x_246:
[----:B------:R-:W-:Y:S05]  /*1ae80*/  BSYNC B1 ;  /* 0x0000000000017941 */ /* 0x000fea0003800000 */
.L_x_245:
        /* <DEDUP_REMOVED lines=12> */
.L_x_248:
[----:B------:R-:W-:Y:S05]  /*1af50*/  BSYNC B1 ;  /* 0x0000000000017941 */ /* 0x000fea0003800000 */
.L_x_247:
        /* <DEDUP_REMOVED lines=12> */
.L_x_250:
[----:B------:R-:W-:Y:S05]  /*1b020*/  BSYNC B1 ;  /* 0x0000000000017941 */ /* 0x000fea0003800000 */
.L_x_249:
        /* <DEDUP_REMOVED lines=12> */
.L_x_252:
[----:B------:R-:W-:Y:S05]  /*1b0f0*/  BSYNC B1 ;  /* 0x0000000000017941 */ /* 0x000fea0003800000 */
.L_x_251:
        /* <DEDUP_REMOVED lines=12> */
.L_x_254:
[----:B------:R-:W-:Y:S05]  /*1b1c0*/  BSYNC B1 ;  /* 0x0000000000017941 */ /* 0x000fea0003800000 */
.L_x_253:
        /* <DEDUP_REMOVED lines=12> */
.L_x_256:
[----:B------:R-:W-:Y:S05]  /*1b290*/  BSYNC B1 ;  /* 0x0000000000017941 */ /* 0x000fea0003800000 */
.L_x_255:
[----:B0-----:R-:W2:Y:S01]  /*1b2a0*/  LDL.LU R5, [R1+0x200] ;  /* 0x0002000001057983 */ /* 0x001ea20000300800 */
[----:B-----5:R-:W-:Y:S01]  /*1b2b0*/  LOP3.LUT R4, R4, 0xff, RZ, 0xc0, !PT ;  /* 0x000000ff04047812 */ /* 0x020fe200078ec0ff */
[----:B------:R-:W-:Y:S01]  /*1b2c0*/  BSSY B1, `(.L_x_257) ;  /* 0x000000b000017945 */ /* 0x000fe20003800000 */
[----:B------:R-:W-:Y:S02]  /*1b2d0*/  ISETP.LT.OR P2, PT, R0, 0xda, !P0 ;  /* 0x000000da0000780c */ /* 0x000fe40004741670 */
[----:B------:R-:W-:-:S05]  /*1b2e0*/  F2FP.F16.E4M3.UNPACK_B R4, R4 ;  /* 0x00000004ff04723e */ /* 0x000fca00020006ff */
[----:B------:R-:W-:-:S05]  /*1b2f0*/  HADD2.F32 R4, -RZ, R4.H0_H0 ;  /* 0x20000004ff047230 */ /* 0x000fca0000004100 */
[----:B------:R-:W-:-:S04]  /*1b300*/  FMUL R4, R4, UR21 ;  /* 0x0000001504047c20 */ /* 0x000fc80008400000 */
[----:B--2---:R-:W-:-:S05]  /*1b310*/  FFMA R4, R5, UR20, R4 ;  /* 0x0000001405047c23 */ /* 0x004fca0008000004 */
[----:B------:R-:W-:Y:S02]  /*1b320*/  F2FP.SATFINITE.E4M3.F32.PACK_AB_MERGE_C R5, RZ, R4, RZ ;  /* 0x00000004ff05723e */ /* 0x000fe400048070ff */
[----:B------:R-:W-:-:S03]  /*1b330*/  PRMT R4, RZ, 0x7610, R4 ;  /* 0x00007610ff047816 */ /* 0x000fc60000000004 */
[----:B------:R0:W-:Y:S01]  /*1b340*/  @!P3 STG.E.U8 desc[UR14][R24.64+0xd8], R5 ;  /* 0x0000d8051800b986 */ /* 0x0001e2000c10110e */
[----:B------:R-:W-:Y:S05]  /*1b350*/  @P2 BRA `(.L_x_258) ;  /* 0x0000000000042947 */ /* 0x000fea0003800000 */
[----:B------:R2:W5:Y:S02]  /*1b360*/  LDG.E.U8 R4, desc[UR14][R32.64+0xd9] ;  /* 0x0000d90e20047981 */ /* 0x000564000c1e1100 */
.L_x_258:
[----:B------:R-:W-:Y:S05]  /*1b370*/  BSYNC B1 ;  /* 0x0000000000017941 */ /* 0x000fea0003800000 */
.L_x_257:
[----:B0-----:R-:W3:Y:S01]  /*1b380*/  LDL.LU R5, [R1+0x204] ;  /* 0x0002040001057983 */ /* 0x001ee20000300800 */
[----:B-----5:R-:W-:Y:S01]  /*1b390*/  LOP3.LUT R4, R4, 0xff, RZ, 0xc0, !PT ;  /* 0x000000ff04047812 */ /* 0x020fe200078ec0ff */
[----:B------:R-:W-:Y:S01]  /*1b3a0*/  BSSY B1, `(.L_x_259) ;  /* 0x000000b000017945 */ /* 0x000fe20003800000 */
[----:B------:R-:W-:Y:S02]  /*1b3b0*/  ISETP.LT.OR P3, PT, R0, 0xd9, !P1 ;  /* 0x000000d90000780c */ /* 0x000fe40004f61670 */
[----:B------:R-:W-:-:S05]  /*1b3c0*/  F2FP.F16.E4M3.UNPACK_B R4, R4 ;  /* 0x00000004ff04723e */ /* 0x000fca00020006ff */
[----:B------:R-:W-:-:S05]  /*1b3d0*/  HADD2.F32 R4, -RZ, R4.H0_H0 ;  /* 0x20000004ff047230 */ /* 0x000fca0000004100 */
[----:B------:R-:W-:-:S04]  /*1b3e0*/  FMUL R4, R4, UR21 ;  /* 0x0000001504047c20 */ /* 0x000fc80008400000 */
[----:B---3--:R-:W-:-:S05]  /*1b3f0*/  FFMA R4, R5, UR20, R4 ;  /* 0x0000001405047c23 */ /* 0x008fca0008000004 */
[----:B------:R-:W-:Y:S02]  /*1b400*/  F2FP.SATFINITE.E4M3.F32.PACK_AB_MERGE_C R5, RZ, R4, RZ ;  /* 0x00000004ff05723e */ /* 0x000fe400048070ff */
[----:B------:R-:W-:-:S03]  /*1b410*/  PRMT R4, RZ, 0x7610, R4 ;  /* 0x00007610ff047816 */ /* 0x000fc60000000004 */
[----:B------:R0:W-:Y:S01]  /*1b420*/  @!P2 STG.E.U8 desc[UR14][R24.64+0xd9], R5 ;  /* 0x0000d9051800a986 */ /* 0x0001e2000c10110e */
[----:B------:R-:W-:Y:S05]  /*1b430*/  @P3 BRA `(.L_x_260) ;  /* 0x0000000000043947 */ /* 0x000fea0003800000 */
[----:B------:R3:W5:Y:S02]  /*1b440*/  LDG.E.U8 R4, desc[UR14][R2.64+0xd8] ;  /* 0x0000d80e02047981 */ /* 0x000764000c1e1100 */
.L_x_260:
[----:B------:R-:W-:Y:S05]  /*1b450*/  BSYNC B1 ;  /* 0x0000000000017941 */ /* 0x000fea0003800000 */
.L_x_259:
        /* <DEDUP_REMOVED lines=13> */
.L_x_262:
[----:B------:R-:W-:Y:S05]  /*1b530*/  BSYNC B1 ;  /* 0x0000000000017941 */ /* 0x000fea0003800000 */
.L_x_261:
        /* <DEDUP_REMOVED lines=13> */
.L_x_264:
[----:B------:R-:W-:Y:S05]  /*1b610*/  BSYNC B1 ;  /* 0x0000000000017941 */ /* 0x000fea0003800000 */
.L_x_263:
        /* <DEDUP_REMOVED lines=13> */
.L_x_266:
[----:B------:R-:W-:Y:S05]  /*1b6f0*/  BSYNC B1 ;  /* 0x0000000000017941 */ /* 0x000fea0003800000 */
.L_x_265:
        /* <DEDUP_REMOVED lines=13> */
.L_x_268:
[----:B------:R-:W-:Y:S05]  /*1b7d0*/  BSYNC B1 ;  /* 0x0000000000017941 */ /* 0x000fea0003800000 */
.L_x_267:
        /* <DEDUP_REMOVED lines=13> */
.L_x_270:
[----:B------:R-:W-:Y:S05]  /*1b8b0*/  BSYNC B1 ;  /* 0x0000000000017941 */ /* 0x000fea0003800000 */
.L_x_269:
        /* <DEDUP_REMOVED lines=13> */
.L_x_272:
[----:B------:R-:W-:Y:S05]  /*1b990*/  BSYNC B1 ;  /* 0x0000000000017941 */ /* 0x000fea0003800000 */
.L_x_271:
        /* <DEDUP_REMOVED lines=13> */
.L_x_274:
[----:B------:R-:W-:Y:S05]  /*1ba70*/  BSYNC B1 ;  /* 0x0000000000017941 */ /* 0x000fea0003800000 */
.L_x_273:
        /* <DEDUP_REMOVED lines=13> */
.L_x_276:
[----:B------:R-:W-:Y:S05]  /*1bb50*/  BSYNC B1 ;  /* 0x0000000000017941 */ /* 0x000fea0003800000 */
.L_x_275:
        /* <DEDUP_REMOVED lines=13> */
.L_x_278:
[----:B------:R-:W-:Y:S05]  /*1bc30*/  BSYNC B1 ;  /* 0x0000000000017941 */ /* 0x000fea0003800000 */
.L_x_277:
        /* <DEDUP_REMOVED lines=13> */
.L_x_280:
[----:B------:R-:W-:Y:S05]  /*1bd10*/  BSYNC B1 ;  /* 0x0000000000017941 */ /* 0x000fea0003800000 */
.L_x_279:
        /* <DEDUP_REMOVED lines=13> */
.L_x_282:
[----:B------:R-:W-:Y:S05]  /*1bdf0*/  BSYNC B1 ;  /* 0x0000000000017941 */ /* 0x000fea0003800000 */
.L_x_281:
        /* <DEDUP_REMOVED lines=13> */
.L_x_284:
[----:B------:R-:W-:Y:S05]  /*1bed0*/  BSYNC B1 ;  /* 0x0000000000017941 */ /* 0x000fea0003800000 */
.L_x_283:
        /* <DEDUP_REMOVED lines=13> */
.L_x_286:
[----:B------:R-:W-:Y:S05]  /*1bfb0*/  BSYNC B1 ;  /* 0x0000000000017941 */ /* 0x000fea0003800000 */
.L_x_285:
        /* <DEDUP_REMOVED lines=13> */
.L_x_288:
[----:B------:R-:W-:Y:S05]  /*1c090*/  BSYNC B1 ;  /* 0x0000000000017941 */ /* 0x000fea0003800000 */
.L_x_287:
        /* <DEDUP_REMOVED lines=13> */
.L_x_290:
[----:B------:R-:W-:Y:S05]  /*1c170*/  BSYNC B1 ;  /* 0x0000000000017941 */ /* 0x000fea0003800000 */
.L_x_289:
        /* <DEDUP_REMOVED lines=13> */
.L_x_292:
[----:B------:R-:W-:Y:S05]  /*1c250*/  BSYNC B1 ;  /* 0x0000000000017941 */ /* 0x000fea0003800000 */
.L_x_291:
        /* <DEDUP_REMOVED lines=13> */
.L_x_294:
[----:B------:R-:W-:Y:S05]  /*1c330*/  BSYNC B1 ;  /* 0x0000000000017941 */ /* 0x000fea0003800000 */
.L_x_293:
[----:B------:R-:W2:Y:S01]  /*1c340*/  LDL.LU R7, [R1+0x24c] ;  /* 0x00024c0001077983 */ /* 0x000ea20000300800 */
[----:B-----5:R-:W-:Y:S01]  /*1c350*/  LOP3.LUT R4, R4, 0xff, RZ, 0xc0, !PT ;  /* 0x000000ff04047812 */ /* 0x020fe200078ec0ff */
[----:B------:R-:W-:Y:S01]  /*1c360*/  BSSY B1, `(.L_x_295) ;  /* 0x0000013000017945 */ /* 0x000fe20003800000 */
[----:B0-----:R-:W-:Y:S02]  /*1c370*/  IADD3 R5, P0, R35, 0x80, RZ ;  /* 0x0000008023057810 */ /* 0x001fe40007f1e0ff */
[----:B------:R-:W-:-:S03]  /*1c380*/  F2FP.F16.E4M3.UNPACK_B R4, R4 ;  /* 0x00000004ff04723e */ /* 0x000fc600020006ff */
[----:B--234-:R-:W-:Y:S01]  /*1c390*/  IMAD.X R2, RZ, RZ, R37, P0 ;  /* 0x000000ffff027224 */ /* 0x01cfe200000e0625 */
[----:B------:R-:W-:Y:S01]  /*1c3a0*/  ISETP.GE.AND P0, PT, R34, 0x81, PT ;  /* 0x000000812200780c */ /* 0x000fe20003f06270 */
[----:B------:R-:W-:Y:S02]  /*1c3b0*/  HADD2.F32 R4, -RZ, R4.H0_H0 ;  /* 0x20000004ff047230 */ /* 0x000fe40000004100 */
[----:B------:R-:W-:Y:S01]  /*1c3c0*/  IMAD R6, R2, UR6, RZ ;  /* 0x0000000602067c24 */ /* 0x000fe2000f8e02ff */
[----:B------:R-:W-:Y:S01]  /*1c3d0*/  ISETP.LT.OR P3, PT, R0, 0x1, !P0 ;  /* 0x000000010000780c */ /* 0x000fe20004761670 */
[----:B------:R-:W-:-:S04]  /*1c3e0*/  IMAD.WIDE.U32 R2, R5, UR6, R38 ;  /* 0x0000000605027c25 */ /* 0x000fc8000f8e0026 */
[----:B------:R-:W-:Y:S01]  /*1c3f0*/  FMUL R4, R4, UR21 ;  /* 0x0000001504047c20 */ /* 0x000fe20008400000 */
[----:B------:R-:W-:Y:S01]  /*1c400*/  IMAD R5, R5, UR7, R6 ;  /* 0x0000000705057c24 */ /* 0x000fe2000f8e0206 */
[----:B------:R-:W-:-:S04]  /*1c410*/  IADD3 R2, P2, R2, UR8, RZ ;  /* 0x0000000802027c10 */ /* 0x000fc8000ff5e0ff */
[----:B------:R-:W-:Y:S01]  /*1c420*/  IADD3.X R3, R3, UR9, R5, P2, !PT ;  /* 0x0000000903037c10 */ /* 0x000fe200097fe405 */
[----:B------:R-:W-:-:S05]  /*1c430*/  FFMA R4, R7, UR20, R4 ;  /* 0x0000001407047c23 */ /* 0x000fca0008000004 */
[----:B------:R-:W-:Y:S02]  /*1c440*/  F2FP.SATFINITE.E4M3.F32.PACK_AB_MERGE_C R7, RZ, R4, RZ ;  /* 0x00000004ff07723e */ /* 0x000fe400048070ff */
[----:B------:R-:W-:-:S03]  /*1c450*/  PRMT R4, RZ, 0x7610, R4 ;  /* 0x00007610ff047816 */ /* 0x000fc60000000004 */
[----:B------:R0:W-:Y:S01]  /*1c460*/  @!P1 STG.E.U8 desc[UR14][R26.64+0xf9], R7 ;  /* 0x0000f9071a009986 */ /* 0x0001e2000c10110e */
[----:B------:R-:W-:Y:S05]  /*1c470*/  @P3 BRA `(.L_x_296) ;  /* 0x0000000000043947 */ /* 0x000fea0003800000 */
[----:B------:R2:W5:Y:S02]  /*1c480*/  LDG.E.U8 R4, desc[UR14][R2.64] ;  /* 0x0000000e02047981 */ /* 0x000564000c1e1100 */
.L_x_296:
[----:B------:R-:W-:Y:S05]  /*1c490*/  BSYNC B1 ;  /* 0x0000000000017941 */ /* 0x000fea0003800000 */
.L_x_295:
[----:B------:R-:W3:Y:S01]  /*1c4a0*/  LDL.LU R5, [R1+0x250] ;  /* 0x0002500001057983 */ /* 0x000ee20000300800 */
        /* <DEDUP_REMOVED lines=12> */
.L_x_298:
[----:B------:R-:W-:Y:S05]  /*1c570*/  BSYNC B1 ;  /* 0x0000000000017941 */ /* 0x000fea0003800000 */
.L_x_297:
[----:B---3--:R-:W3:Y:S01]  /*1c580*/  LDL.LU R5, [R1+0x254] ;  /* 0x0002540001057983 */ /* 0x008ee20000300800 */
[----:B-----5:R-:W-:Y:S01]  /*1c590*/  LOP3.LUT R4, R4, 0xff, RZ, 0xc0, !PT ;  /* 0x000000ff04047812 */ /* 0x020fe200078ec0ff */
[----:B------:R-:W-:Y:S01]  /*1c5a0*/  BSSY B1, `(.L_x_299) ;  /* 0x0000013000017945 */ /* 0x000fe20003800000 */
[----:B------:R-:W-:Y:S02]  /*1c5b0*/  IADD3 R35, P1, R35, 0x88, RZ ;  /* 0x0000008823237810 */ /* 0x000fe40007f3e0ff */
[----:B------:R-:W-:Y:S02]  /*1c5c0*/  F2FP.F16.E4M3.UNPACK_B R4, R4 ;  /* 0x00000004ff04723e */ /* 0x000fe400020006ff */
[----:B------:R-:W-:Y:S01]  /*1c5d0*/  PRMT R6, RZ, 0x7610, R6 ;  /* 0x00007610ff067816 */ /* 0x000fe20000000006 */
[----:B------:R-:W-:Y:S01]  /*1c5e0*/  IMAD.X R36, RZ, RZ, R37, P1 ;  /* 0x000000ffff247224 */ /* 0x000fe200008e0625 */
[----:B------:R-:W-:Y:S01]  /*1c5f0*/  ISETP.GE.AND P1, PT, R34, 0x89, PT ;  /* 0x000000892200780c */ /* 0x000fe20003f26270 */
[----:B------:R-:W-:-:S02]  /*1c600*/  HADD2.F32 R4, -RZ, R4.H0_H0 ;  /* 0x20000004ff047230 */ /* 0x000fc40000004100 */
[----:B------:R-:W-:Y:S01]  /*1c610*/  IMAD R36, R36, UR6, RZ ;  /* 0x0000000624247c24 */ /* 0x000fe2000f8e02ff */
[----:B------:R-:W-:Y:S01]  /*1c620*/  ISETP.LT.OR P5, PT, R0, 0x1, !P1 ;  /* 0x000000010000780c */ /* 0x000fe20004fa1670 */
[----:B------:R-:W-:-:S04]  /*1c630*/  IMAD.WIDE.U32 R38, R35, UR6, R38 ;  /* 0x0000000623267c25 */ /* 0x000fc8000f8e0026 */
[----:B------:R-:W-:Y:S01]  /*1c640*/  FMUL R4, R4, UR21 ;  /* 0x0000001504047c20 */ /* 0x000fe20008400000 */
[----:B------:R-:W-:-:S03]  /*1c650*/  IMAD R35, R35, UR7, R36 ;  /* 0x0000000723237c24 */ /* 0x000fc6000f8e0224 */
[----:B---3--:R-:W-:Y:S01]  /*1c660*/  FFMA R5, R5, UR20, R4 ;  /* 0x0000001405057c23 */ /* 0x008fe20008000004 */
[----:B------:R-:W-:-:S04]  /*1c670*/  IADD3 R4, P3, R38, UR8, RZ ;  /* 0x0000000826047c10 */ /* 0x000fc8000ff7e0ff */
[----:B0-----:R-:W-:Y:S02]  /*1c680*/  F2FP.SATFINITE.E4M3.F32.PACK_AB_MERGE_C R7, RZ, R5, RZ ;  /* 0x00000005ff07723e */ /* 0x001fe400048070ff */
[----:B------:R-:W-:-:S03]  /*1c690*/  IADD3.X R5, R39, UR9, R35, P3, !PT ;  /* 0x0000000927057c10 */ /* 0x000fc60009ffe423 */
[----:B------:R0:W-:Y:S01]  /*1c6a0*/  @!P2 STG.E.U8 desc[UR14][R30.64+0x1], R7 ;  /* 0x000001071e00a986 */ /* 0x0001e2000c10110e */
[----:B------:R-:W-:Y:S05]  /*1c6b0*/  @P5 BRA `(.L_x_300) ;  /* 0x0000000000045947 */ /* 0x000fea0003800000 */
[----:B------:R3:W5:Y:S02]  /*1c6c0*/  LDG.E.U8 R6, desc[UR14][R4.64] ;  /* 0x0000000e04067981 */ /* 0x000764000c1e1100 */
.L_x_300:
[----:B------:R-:W-:Y:S05]  /*1c6d0*/  BSYNC B1 ;  /* 0x0000000000017941 */ /* 0x000fea0003800000 */
.L_x_299:
        /* <DEDUP_REMOVED lines=13> */
.L_x_302:
[----:B------:R-:W-:Y:S05]  /*1c7b0*/  BSYNC B1 ;  /* 0x0000000000017941 */ /* 0x000fea0003800000 */
.L_x_301:
        /* <DEDUP_REMOVED lines=13> */
.L_x_304:
[----:B------:R-:W-:Y:S05]  /*1c890*/  BSYNC B1 ;  /* 0x0000000000017941 */ /* 0x000fea0003800000 */
.L_x_303:
        /* <DEDUP_REMOVED lines=13> */
.L_x_306:
[----:B------:R-:W-:Y:S05]  /*1c970*/  BSYNC B1 ;  /* 0x0000000000017941 */ /* 0x000fea0003800000 */
.L_x_305:
        /* <DEDUP_REMOVED lines=13> */
.L_x_308:
[----:B------:R-:W-:Y:S05]  /*1ca50*/  BSYNC B1 ;  /* 0x0000000000017941 */ /* 0x000fea0003800000 */
.L_x_307:
        /* <DEDUP_REMOVED lines=13> */
.L_x_310:
[----:B------:R-:W-:Y:S05]  /*1cb30*/  BSYNC B1 ;  /* 0x0000000000017941 */ /* 0x000fea0003800000 */
.L_x_309:
        /* <DEDUP_REMOVED lines=13> */
.L_x_312:
[----:B------:R-:W-:Y:S05]  /*1cc10*/  BSYNC B1 ;  /* 0x0000000000017941 */ /* 0x000fea0003800000 */
.L_x_311:
        /* <DEDUP_REMOVED lines=13> */
.L_x_314:
[----:B------:R-:W-:Y:S05]  /*1ccf0*/  BSYNC B1 ;  /* 0x0000000000017941 */ /* 0x000fea0003800000 */
.L_x_313:
        /* <DEDUP_REMOVED lines=13> */
.L_x_316:
[----:B------:R-:W-:Y:S05]  /*1cdd0*/  BSYNC B1 ;  /* 0x0000000000017941 */ /* 0x000fea0003800000 */
.L_x_315:
        /* <DEDUP_REMOVED lines=13> */
.L_x_318:
[----:B------:R-:W-:Y:S05]  /*1ceb0*/  BSYNC B1 ;  /* 0x0000000000017941 */ /* 0x000fea0003800000 */
.L_x_317:
        /* <DEDUP_REMOVED lines=13> */
.L_x_320:
[----:B------:R-:W-:Y:S05]  /*1cf90*/  BSYNC B1 ;  /* 0x0000000000017941 */ /* 0x000fea0003800000 */
.L_x_319:
        /* <DEDUP_REMOVED lines=13> */
.L_x_322:
[----:B------:R-:W-:Y:S05]  /*1d070*/  BSYNC B1 ;  /* 0x0000000000017941 */ /* 0x000fea0003800000 */
.L_x_321:
        /* <DEDUP_REMOVED lines=13> */
.L_x_324:
[----:B------:R-:W-:Y:S05]  /*1d150*/  BSYNC B1 ;  /* 0x0000000000017941 */ /* 0x000fea0003800000 */
.L_x_323:
        /* <DEDUP_REMOVED lines=13> */
.L_x_326:
[----:B------:R-:W-:Y:S05]  /*1d230*/  BSYNC B1 ;  /* 0x0000000000017941 */ /* 0x000fea0003800000 */
.L_x_325:
        /* <DEDUP_REMOVED lines=13> */
.L_x_328:
[----:B------:R-:W-:Y:S05]  /*1d310*/  BSYNC B1 ;  /* 0x0000000000017941 */ /* 0x000fea0003800000 */
.L_x_327:
        /* <DEDUP_REMOVED lines=13> */
.L_x_330:
[----:B------:R-:W-:Y:S05]  /*1d3f0*/  BSYNC B1 ;  /* 0x0000000000017941 */ /* 0x000fea0003800000 */
.L_x_329:
        /* <DEDUP_REMOVED lines=13> */
.L_x_332:
[----:B------:R-:W-:Y:S05]  /*1d4d0*/  BSYNC B1 ;  /* 0x0000000000017941 */ /* 0x000fea0003800000 */
.L_x_331:
        /* <DEDUP_REMOVED lines=13> */
.L_x_334:
[----:B------:R-:W-:Y:S05]  /*1d5b0*/  BSYNC B1 ;  /* 0x0000000000017941 */ /* 0x000fea0003800000 */
.L_x_333:
        /* <DEDUP_REMOVED lines=13> */
.L_x_336:
[----:B------:R-:W-:Y:S05]  /*1d690*/  BSYNC B1 ;  /* 0x0000000000017941 */ /* 0x000fea0003800000 */
.L_x_335:
        /* <DEDUP_REMOVED lines=13> */
.L_x_338:
[----:B------:R-:W-:Y:S05]  /*1d770*/  BSYNC B1 ;  /* 0x0000000000017941 */ /* 0x000fea0003800000 */
.L_x_337:
        /* <DEDUP_REMOVED lines=13> */
.L_x_340:
[----:B------:R-:W-:Y:S05]  /*1d850*/  BSYNC B1 ;  /* 0x0000000000017941 */ /* 0x000fea0003800000 */
.L_x_339:
        /* <DEDUP_REMOVED lines=13> */
.L_x_342:
[----:B------:R-:W-:Y:S05]  /*1d930*/  BSYNC B1 ;  /* 0x0000000000017941 */ /* 0x000fea0003800000 */
.L_x_341:
        /* <DEDUP_REMOVED lines=13> */
.L_x_344:
[----:B------:R-:W-:Y:S05]  /*1da10*/  BSYNC B1 ;  /* 0x0000000000017941 */ /* 0x000fea0003800000 */
.L_x_343:
        /* <DEDUP_REMOVED lines=13> */
.L_x_346:
[----:B------:R-:W-:Y:S05]  /*1daf0*/  BSYNC B1 ;  /* 0x0000000000017941 */ /* 0x000fea0003800000 */
.L_x_345:
        /* <DEDUP_REMOVED lines=13> */
.L_x_348:
[----:B------:R-:W-:Y:S05]  /*1dbd0*/  BSYNC B1 ;  /* 0x0000000000017941 */ /* 0x000fea0003800000 */
.L_x_347:
        /* <DEDUP_REMOVED lines=13> */
.L_x_350:
[----:B------:R-:W-:Y:S05]  /*1dcb0*/  BSYNC B1 ;  /* 0x0000000000017941 */ /* 0x000fea0003800000 */
.L_x_349:
        /* <DEDUP_REMOVED lines=13> */
.L_x_352:
[----:B------:R-:W-:Y:S05]  /*1dd90*/  BSYNC B1 ;  /* 0x0000000000017941 */ /* 0x000fea0003800000 */
.L_x_351:
        /* <DEDUP_REMOVED lines=13> */
.L_x_354:
[----:B------:R-:W-:Y:S05]  /*1de70*/  BSYNC B1 ;  /* 0x0000000000017941 */ /* 0x000fea0003800000 */
.L_x_353:
        /* <DEDUP_REMOVED lines=13> */
.L_x_356:
[----:B------:R-:W-:Y:S05]  /*1df50*/  BSYNC B1 ;  /* 0x0000000000017941 */ /* 0x000fea0003800000 */
.L_x_355:
        /* <DEDUP_REMOVED lines=13> */
.L_x_358:
[----:B------:R-:W-:Y:S05]  /*1e030*/  BSYNC B1 ;  /* 0x0000000000017941 */ /* 0x000fea0003800000 */
.L_x_357:
        /* <DEDUP_REMOVED lines=13> */
.L_x_360:
[----:B------:R-:W-:Y:S05]  /*1e110*/  BSYNC B1 ;  /* 0x0000000000017941 */ /* 0x000fea0003800000 */
.L_x_359:
        /* <DEDUP_REMOVED lines=13> */
.L_x_362:
[----:B------:R-:W-:Y:S05]  /*1e1f0*/  BSYNC B1 ;  /* 0x0000000000017941 */ /* 0x000fea0003800000 */
.L_x_361:
        /* <DEDUP_REMOVED lines=13> */
.L_x_364:
[----:B------:R-:W-:Y:S05]  /*1e2d0*/  BSYNC B1 ;  /* 0x0000000000017941 */ /* 0x000fea0003800000 */
.L_x_363:
        /* <DEDUP_REMOVED lines=13> */
.L_x_366:
[----:B------:R-:W-:Y:S05]  /*1e3b0*/  BSYNC B1 ;  /* 0x0000000000017941 */ /* 0x000fea0003800000 */
.L_x_365:
        /* <DEDUP_REMOVED lines=13> */
.L_x_368:
[----:B------:R-:W-:Y:S05]  /*1e490*/  BSYNC B1 ;  /* 0x0000000000017941 */ /* 0x000fea0003800000 */
.L_x_367:
        /* <DEDUP_REMOVED lines=13> */
.L_x_370:
[----:B------:R-:W-:Y:S05]  /*1e570*/  BSYNC B1 ;  /* 0x0000000000017941 */ /* 0x000fea0003800000 */
.L_x_369:
        /* <DEDUP_REMOVED lines=13> */
.L_x_372:
[----:B------:R-:W-:Y:S05]  /*1e650*/  BSYNC B1 ;  /* 0x0000000000017941 */ /* 0x000fea0003800000 */
.L_x_371:
        /* <DEDUP_REMOVED lines=13> */
.L_x_374:
[----:B------:R-:W-:Y:S05]  /*1e730*/  BSYNC B1 ;  /* 0x0000000000017941 */ /* 0x000fea0003800000 */
.L_x_373:
        /* <DEDUP_REMOVED lines=13> */
.L_x_376:
[----:B------:R-:W-:Y:S05]  /*1e810*/  BSYNC B1 ;  /* 0x0000000000017941 */ /* 0x000fea0003800000 */
.L_x_375:
        /* <DEDUP_REMOVED lines=13> */
.L_x_378:
[----:B------:R-:W-:Y:S05]  /*1e8f0*/  BSYNC B1 ;  /* 0x0000000000017941 */ /* 0x000fea0003800000 */
.L_x_377:
        /* <DEDUP_REMOVED lines=13> */
.L_x_380:
[----:B------:R-:W-:Y:S05]  /*1e9d0*/  BSYNC B1 ;  /* 0x0000000000017941 */ /* 0x000fea0003800000 */
.L_x_379:
        /* <DEDUP_REMOVED lines=13> */
.L_x_382:
[----:B------:R-:W-:Y:S05]  /*1eab0*/  BSYNC B1 ;  /* 0x0000000000017941 */ /* 0x000fea0003800000 */
.L_x_381:
        /* <DEDUP_REMOVED lines=13> */
.L_x_384:
[----:B------:R-:W-:Y:S05]  /*1eb90*/  BSYNC B1 ;  /* 0x0000000000017941 */ /* 0x000fea0003800000 */
.L_x_383:
        /* <DEDUP_REMOVED lines=13> */
.L_x_386:
[----:B------:R-:W-:Y:S05]  /*1ec70*/  BSYNC B1 ;  /* 0x0000000000017941 */ /* 0x000fea0003800000 */
.L_x_385:
        /* <DEDUP_REMOVED lines=13> */
.L_x_388:
[----:B------:R-:W-:Y:S05]  /*1ed50*/  BSYNC B1 ;  /* 0x0000000000017941 */ /* 0x000fea0003800000 */
.L_x_387:
        /* <DEDUP_REMOVED lines=13> */
.L_x_390:
[----:B------:R-:W-:Y:S05]  /*1ee30*/  BSYNC B1 ;  /* 0x0000000000017941 */ /* 0x000fea0003800000 */
.L_x_389:
        /* <DEDUP_REMOVED lines=13> */
.L_x_392:
[----:B------:R-:W-:Y:S05]  /*1ef10*/  BSYNC B1 ;  /* 0x0000000000017941 */ /* 0x000fea0003800000 */
.L_x_391:
        /* <DEDUP_REMOVED lines=13> */
.L_x_394:
[----:B------:R-:W-:Y:S05]  /*1eff0*/  BSYNC B1 ;  /* 0x0000000000017941 */ /* 0x000fea0003800000 */
.L_x_393:
        /* <DEDUP_REMOVED lines=13> */
.L_x_396:
[----:B------:R-:W-:Y:S05]  /*1f0d0*/  BSYNC B1 ;  /* 0x0000000000017941 */ /* 0x000fea0003800000 */
.L_x_395:
        /* <DEDUP_REMOVED lines=13> */
.L_x_398:
[----:B------:R-:W-:Y:S05]  /*1f1b0*/  BSYNC B1 ;  /* 0x0000000000017941 */ /* 0x000fea0003800000 */
.L_x_397:
        /* <DEDUP_REMOVED lines=13> */
.L_x_400:
[----:B------:R-:W-:Y:S05]  /*1f290*/  BSYNC B1 ;  /* 0x0000000000017941 */ /* 0x000fea0003800000 */
.L_x_399:
        /* <DEDUP_REMOVED lines=13> */
.L_x_402:
[----:B------:R-:W-:Y:S05]  /*1f370*/  BSYNC B1 ;  /* 0x0000000000017941 */ /* 0x000fea0003800000 */
.L_x_401:
        /* <DEDUP_REMOVED lines=13> */
.L_x_404:
[----:B------:R-:W-:Y:S05]  /*1f450*/  BSYNC B1 ;  /* 0x0000000000017941 */ /* 0x000fea0003800000 */
.L_x_403:
        /* <DEDUP_REMOVED lines=13> */
.L_x_406:
[----:B------:R-:W-:Y:S05]  /*1f530*/  BSYNC B1 ;  /* 0x0000000000017941 */ /* 0x000fea0003800000 */
.L_x_405:
        /* <DEDUP_REMOVED lines=13> */
.L_x_408:
[----:B------:R-:W-:Y:S05]  /*1f610*/  BSYNC B1 ;  /* 0x0000000000017941 */ /* 0x000fea0003800000 */
.L_x_407:
        /* <DEDUP_REMOVED lines=13> */
.L_x_410:
[----:B------:R-:W-:Y:S05]  /*1f6f0*/  BSYNC B1 ;  /* 0x0000000000017941 */ /* 0x000fea0003800000 */
.L_x_409:
        /* <DEDUP_REMOVED lines=13> */
.L_x_412:
[----:B------:R-:W-:Y:S05]  /*1f7d0*/  BSYNC B1 ;  /* 0x0000000000017941 */ /* 0x000fea0003800000 */
.L_x_411:
        /* <DEDUP_REMOVED lines=13> */
.L_x_414:
[----:B------:R-:W-:Y:S05]  /*1f8b0*/  BSYNC B1 ;  /* 0x0000000000017941 */ /* 0x000fea0003800000 */
.L_x_413:
        /* <DEDUP_REMOVED lines=13> */
.L_x_416:
[----:B------:R-:W-:Y:S05]  /*1f990*/  BSYNC B1 ;  /* 0x0000000000017941 */ /* 0x000fea0003800000 */
.L_x_415:
        /* <DEDUP_REMOVED lines=13> */
.L_x_418:
[----:B------:R-:W-:Y:S05]  /*1fa70*/  BSYNC B1 ;  /* 0x0000000000017941 */ /* 0x000fea0003800000 */
.L_x_417:
        /* <DEDUP_REMOVED lines=13> */
.L_x_420:
[----:B------:R-:W-:Y:S05]  /*1fb50*/  BSYNC B1 ;  /* 0x0000000000017941 */ /* 0x000fea0003800000 */
.L_x_419:
        /* <DEDUP_REMOVED lines=13> */
.L_x_422:
[----:B------:R-:W-:Y:S05]  /*1fc30*/  BSYNC B1 ;  /* 0x0000000000017941 */ /* 0x000fea0003800000 */
.L_x_421:
        /* <DEDUP_REMOVED lines=13> */
.L_x_424:
[----:B------:R-:W-:Y:S05]  /*1fd10*/  BSYNC B1 ;  /* 0x0000000000017941 */ /* 0x000fea0003800000 */
.L_x_423:
        /* <DEDUP_REMOVED lines=13> */
.L_x_426:
[----:B------:R-:W-:Y:S05]  /*1fdf0*/  BSYNC B1 ;  /* 0x0000000000017941 */ /* 0x000fea0003800000 */
.L_x_425:
        /* <DEDUP_REMOVED lines=13> */
.L_x_428:
[----:B------:R-:W-:Y:S05]  /*1fed0*/  BSYNC B1 ;  /* 0x0000000000017941 */ /* 0x000fea0003800000 */
.L_x_427:
        /* <DEDUP_REMOVED lines=13> */
.L_x_430:
[----:B------:R-:W-:Y:S05]  /*1ffb0*/  BSYNC B1 ;  /* 0x0000000000017941 */ /* 0x000fea0003800000 */
.L_x_429:
        /* <DEDUP_REMOVED lines=13> */
.L_x_432:
[----:B------:R-:W-:Y:S05]  /*20090*/  BSYNC B1 ;  /* 0x0000000000017941 */ /* 0x000fea0003800000 */
.L_x_431:
        /* <DEDUP_REMOVED lines=13> */
.L_x_434:
[----:B------:R-:W-:Y:S05]  /*20170*/  BSYNC B1 ;  /* 0x0000000000017941 */ /* 0x000fea0003800000 */
.L_x_433:
        /* <DEDUP_REMOVED lines=13> */
.L_x_436:
[----:B------:R-:W-:Y:S05]  /*20250*/  BSYNC B1 ;  /* 0x0000000000017941 */ /* 0x000fea0003800000 */
.L_x_435:
        /* <DEDUP_REMOVED lines=13> */
.L_x_438:
[----:B------:R-:W-:Y:S05]  /*20330*/  BSYNC B1 ;  /* 0x0000000000017941 */ /* 0x000fea0003800000 */
.L_x_437:
        /* <DEDUP_REMOVED lines=13> */
.L_x_440:
[----:B------:R-:W-:Y:S05]  /*20410*/  BSYNC B1 ;  /* 0x0000000000017941 */ /* 0x000fea0003800000 */
.L_x_439:
        /* <DEDUP_REMOVED lines=13> */
.L_x_442:
[----:B------:R-:W-:Y:S05]  /*204f0*/  BSYNC B1 ;  /* 0x0000000000017941 */ /* 0x000fea0003800000 */
.L_x_441:
        /* <DEDUP_REMOVED lines=13> */
.L_x_444:
[----:B------:R-:W-:Y:S05]  /*205d0*/  BSYNC B1 ;  /* 0x0000000000017941 */ /* 0x000fea0003800000 */
.L_x_443:
        /* <DEDUP_REMOVED lines=13> */
.L_x_446:
[----:B------:R-:W-:Y:S05]  /*206b0*/  BSYNC B1 ;  /* 0x0000000000017941 */ /* 0x000fea0003800000 */
.L_x_445:
        /* <DEDUP_REMOVED lines=13> */
.L_x_448:
[----:B------:R-:W-:Y:S05]  /*20790*/  BSYNC B1 ;  /* 0x0000000000017941 */ /* 0x000fea0003800000 */
.L_x_447:
        /* <DEDUP_REMOVED lines=13> */
.L_x_450:
[----:B------:R-:W-:Y:S05]  /*20870*/  BSYNC B1 ;  /* 0x0000000000017941 */ /* 0x000fea0003800000 */
.L_x_449:
        /* <DEDUP_REMOVED lines=13> */
.L_x_452:
[----:B------:R-:W-:Y:S05]  /*20950*/  BSYNC B1 ;  /* 0x0000000000017941 */ /* 0x000fea0003800000 */
.L_x_451:
        /* <DEDUP_REMOVED lines=13> */
.L_x_454:
[----:B------:R-:W-:Y:S05]  /*20a30*/  BSYNC B1 ;  /* 0x0000000000017941 */ /* 0x000fea0003800000 */
.L_x_453:
        /* <DEDUP_REMOVED lines=13> */
.L_x_456:
[----:B------:R-:W-:Y:S05]  /*20b10*/  BSYNC B1 ;  /* 0x0000000000017941 */ /* 0x000fea0003800000 */
.L_x_455:
        /* <DEDUP_REMOVED lines=13> */
.L_x_458:
[----:B------:R-:W-:Y:S05]  /*20bf0*/  BSYNC B1 ;  /* 0x0000000000017941 */ /* 0x000fea0003800000 */
.L_x_457:
        /* <DEDUP_REMOVED lines=13> */
.L_x_460:
[----:B------:R-:W-:Y:S05]  /*20cd0*/  BSYNC B1 ;  /* 0x0000000000017941 */ /* 0x000fea0003800000 */
.L_x_459:
        /* <DEDUP_REMOVED lines=13> */
.L_x_462:
[----:B------:R-:W-:Y:S05]  /*20db0*/  BSYNC B1 ;  /* 0x0000000000017941 */ /* 0x000fea0003800000 */
.L_x_461:
        /* <DEDUP_REMOVED lines=13> */
.L_x_464:
[----:B------:R-:W-:Y:S05]  /*20e90*/  BSYNC B1 ;  /* 0x0000000000017941 */ /* 0x000fea0003800000 */
.L_x_463:
        /* <DEDUP_REMOVED lines=13> */
.L_x_466:
[----:B------:R-:W-:Y:S05]  /*20f70*/  BSYNC B1 ;  /* 0x0000000000017941 */ /* 0x000fea0003800000 */
.L_x_465:
        /* <DEDUP_REMOVED lines=13> */
.L_x_468:
[----:B------:R-:W-:Y:S05]  /*21050*/  BSYNC B1 ;  /* 0x0000000000017941 */ /* 0x000fea0003800000 */
.L_x_467:
        /* <DEDUP_REMOVED lines=13> */
.L_x_470:
[----:B------:R-:W-:Y:S05]  /*21130*/  BSYNC B1 ;  /* 0x0000000000017941 */ /* 0x000fea0003800000 */
.L_x_469:
        /* <DEDUP_REMOVED lines=13> */
.L_x_472:
[----:B------:R-:W-:Y:S05]  /*21210*/  BSYNC B1 ;  /* 0x0000000000017941 */ /* 0x000fea0003800000 */
.L_x_471:
        /* <DEDUP_REMOVED lines=13> */
.L_x_474:
[----:B------:R-:W-:Y:S05]  /*212f0*/  BSYNC B1 ;  /* 0x0000000000017941 */ /* 0x000fea0003800000 */
.L_x_473:
        /* <DEDUP_REMOVED lines=13> */
.L_x_476:
[----:B------:R-:W-:Y:S05]  /*213d0*/  BSYNC B1 ;  /* 0x0000000000017941 */ /* 0x000fea0003800000 */
.L_x_475:
        /* <DEDUP_REMOVED lines=13> */
.L_x_478:
[----:B------:R-:W-:Y:S05]  /*214b0*/  BSYNC B1 ;  /* 0x0000000000017941 */ /* 0x000fea0003800000 */
.L_x_477:
        /* <DEDUP_REMOVED lines=13> */
.L_x_480:
[----:B------:R-:W-:Y:S05]  /*21590*/  BSYNC B1 ;  /* 0x0000000000017941 */ /* 0x000fea0003800000 */
.L_x_479:
        /* <DEDUP_REMOVED lines=13> */
.L_x_482:
[----:B------:R-:W-:Y:S05]  /*21670*/  BSYNC B1 ;  /* 0x0000000000017941 */ /* 0x000fea0003800000 */
.L_x_481:
        /* <DEDUP_REMOVED lines=13> */
.L_x_484:
[----:B------:R-:W-:Y:S05]  /*21750*/  BSYNC B1 ;  /* 0x0000000000017941 */ /* 0x000fea0003800000 */
.L_x_483:
        /* <DEDUP_REMOVED lines=13> */
.L_x_486:
[----:B------:R-:W-:Y:S05]  /*21830*/  BSYNC B1 ;  /* 0x0000000000017941 */ /* 0x000fea0003800000 */
.L_x_485:
        /* <DEDUP_REMOVED lines=13> */
.L_x_488:
[----:B------:R-:W-:Y:S05]  /*21910*/  BSYNC B1 ;  /* 0x0000000000017941 */ /* 0x000fea0003800000 */
.L_x_487:
        /* <DEDUP_REMOVED lines=13> */
.L_x_490:
[----:B------:R-:W-:Y:S05]  /*219f0*/  BSYNC B1 ;  /* 0x0000000000017941 */ /* 0x000fea0003800000 */
.L_x_489:
        /* <DEDUP_REMOVED lines=13> */
.L_x_492:
[----:B------:R-:W-:Y:S05]  /*21ad0*/  BSYNC B1 ;  /* 0x0000000000017941 */ /* 0x000fea0003800000 */
.L_x_491:
        /* <DEDUP_REMOVED lines=13> */
.L_x_494:
[----:B------:R-:W-:Y:S05]  /*21bb0*/  BSYNC B1 ;  /* 0x0000000000017941 */ /* 0x000fea0003800000 */
.L_x_493:
        /* <DEDUP_REMOVED lines=13> */
.L_x_496:
[----:B------:R-:W-:Y:S05]  /*21c90*/  BSYNC B1 ;  /* 0x0000000000017941 */ /* 0x000fea0003800000 */
.L_x_495:
        /* <DEDUP_REMOVED lines=13> */
.L_x_498:
[----:B------:R-:W-:Y:S05]  /*21d70*/  BSYNC B1 ;  /* 0x0000000000017941 */ /* 0x000fea0003800000 */
.L_x_497:
        /* <DEDUP_REMOVED lines=13> */
.L_x_500:
[----:B------:R-:W-:Y:S05]  /*21e50*/  BSYNC B1 ;  /* 0x0000000000017941 */ /* 0x000fea0003800000 */
.L_x_499:
        /* <DEDUP_REMOVED lines=13> */
.L_x_502:
[----:B------:R-:W-:Y:S05]  /*21f30*/  BSYNC B1 ;  /* 0x0000000000017941 */ /* 0x000fea0003800000 */
.L_x_501:
        /* <DEDUP_REMOVED lines=13> */
.L_x_504:
[----:B------:R-:W-:Y:S05]  /*22010*/  BSYNC B1 ;  /* 0x0000000000017941 */ /* 0x000fea0003800000 */
.L_x_503:
        /* <DEDUP_REMOVED lines=13> */
.L_x_506:
[----:B------:R-:W-:Y:S05]  /*220f0*/  BSYNC B1 ;  /* 0x0000000000017941 */ /* 0x000fea0003800000 */
.L_x_505:
        /* <DEDUP_REMOVED lines=13> */
.L_x_508:
[----:B------:R-:W-:Y:S05]  /*221d0*/  BSYNC B1 ;  /* 0x0000000000017941 */ /* 0x000fea0003800000 */
.L_x_507:
        /* <DEDUP_REMOVED lines=13> */
.L_x_510:
[----:B------:R-:W-:Y:S05]  /*222b0*/  BSYNC B1 ;  /* 0x0000000000017941 */ /* 0x000fea0003800000 */
.L_x_509:
        /* <DEDUP_REMOVED lines=13> */
.L_x_512:
[----:B------:R-:W-:Y:S05]  /*22390*/  BSYNC B1 ;  /* 0x0000000000017941 */ /* 0x000fea0003800000 */
.L_x_511:
        /* <DEDUP_REMOVED lines=13> */
.L_x_514:
[----:B------:R-:W-:Y:S05]  /*22470*/  BSYNC B1 ;  /* 0x0000000000017941 */ /* 0x000fea0003800000 */
.L_x_513:
        /* <DEDUP_REMOVED lines=13> */
.L_x_516:
[----:B------:R-:W-:Y:S05]  /*22550*/  BSYNC B1 ;  /* 0x0000000000017941 */ /* 0x000fea0003800000 */
.L_x_515:
        /* <DEDUP_REMOVED lines=13> */
.L_x_518:
[----:B------:R-:W-:Y:S05]  /*22630*/  BSYNC B1 ;  /* 0x0000000000017941 */ /* 0x000fea0003800000 */
.L_x_517:
        /* <DEDUP_REMOVED lines=13> */
.L_x_520:
[----:B------:R-:W-:Y:S05]  /*22710*/  BSYNC B1 ;  /* 0x0000000000017941 */ /* 0x000fea0003800000 */
.L_x_519:
        /* <DEDUP_REMOVED lines=13> */
.L_x_522:
[----:B------:R-:W-:Y:S05]  /*227f0*/  BSYNC B1 ;  /* 0x0000000000017941 */ /* 0x000fea0003800000 */
.L_x_521:
        /* <DEDUP_REMOVED lines=13> */
.L_x_524:
[----:B------:R-:W-:Y:S05]  /*228d0*/  BSYNC B1 ;  /* 0x0000000000017941 */ /* 0x000fea0003800000 */
.L_x_523:
        /* <DEDUP_REMOVED lines=13> */
.L_x_526:
[----:B------:R-:W-:Y:S05]  /*229b0*/  BSYNC B1 ;  /* 0x0000000000017941 */ /* 0x000fea0003800000 */
.L_x_525:
        /* <DEDUP_REMOVED lines=13> */
.L_x_528:
[----:B------:R-:W-:Y:S05]  /*22a90*/  BSYNC B1 ;  /* 0x0000000000017941 */ /* 0x000fea0003800000 */
.L_x_527:
        /* <DEDUP_REMOVED lines=13> */
.L_x_530:
[----:B------:R-:W-:Y:S05]  /*22b70*/  BSYNC B1 ;  /* 0x0000000000017941 */ /* 0x000fea0003800000 */
.L_x_529:
        /* <DEDUP_REMOVED lines=13> */
.L_x_532:
[----:B------:R-:W-:Y:S05]  /*22c50*/  BSYNC B1 ;  /* 0x0000000000017941 */ /* 0x000fea0003800000 */
.L_x_531:
        /* <DEDUP_REMOVED lines=13> */
.L_x_534:
[----:B------:R-:W-:Y:S05]  /*22d30*/  BSYNC B1 ;  /* 0x0000000000017941 */ /* 0x000fea0003800000 */
.L_x_533:
        /* <DEDUP_REMOVED lines=13> */
.L_x_536:
[----:B------:R-:W-:Y:S05]  /*22e10*/  BSYNC B1 ;  /* 0x0000000000017941 */ /* 0x000fea0003800000 */
.L_x_535:
        /* <DEDUP_REMOVED lines=13> */
.L_x_538:
[----:B------:R-:W-:Y:S05]  /*22ef0*/  BSYNC B1 ;  /* 0x0000000000017941 */ /* 0x000fea0003800000 */
.L_x_537:
        /* <DEDUP_REMOVED lines=13> */
.L_x_540:
[----:B------:R-:W-:Y:S05]  /*22fd0*/  BSYNC B1 ;  /* 0x0000000000017941 */ /* 0x000fea0003800000 */
.L_x_539:
        /* <DEDUP_REMOVED lines=13> */
.L_x_542:
[----:B------:R-:W-:Y:S05]  /*230b0*/  BSYNC B1 ;  /* 0x0000000000017941 */ /* 0x000fea0003800000 */
.L_x_541:
        /* <DEDUP_REMOVED lines=13> */
.L_x_544:
[----:B------:R-:W-:Y:S05]  /*23190*/  BSYNC B1 ;  /* 0x0000000000017941 */ /* 0x000fea0003800000 */
.L_x_543:
        /* <DEDUP_REMOVED lines=13> */
.L_x_546:
[----:B------:R-:W-:Y:S05]  /*23270*/  BSYNC B1 ;  /* 0x0000000000017941 */ /* 0x000fea0003800000 */
.L_x_545:
[----:B--234-:R-:W2:Y:S01]  /*23280*/  LDL.LU R3, [R1+0x444] ;  /* 0x0004440001037983 */ /* 0x01cea20000300800 */
[----:B-----5:R-:W-:Y:S01]  /*23290*/  LOP3.LUT R6, R6, 0xff, RZ, 0xc0, !PT ;  /* 0x000000ff06067812 */ /* 0x020fe200078ec0ff */
[----:B------:R-:W-:Y:S01]  /*232a0*/  BSSY B1, `(.L_x_547) ;  /* 0x000000b000017945 */ /* 0x000fe20003800000 */
[----:B------:R-:W-:Y:S02]  /*232b0*/  ISETP.LT.OR P2, PT, R0, 0xf9, !P1 ;  /* 0x000000f90000780c */ /* 0x000fe40004f41670 */
[----:B------:R-:W-:Y:S02]  /*232c0*/  F2FP.F16.E4M3.UNPACK_B R6, R6 ;  /* 0x00000006ff06723e */ /* 0x000fe400020006ff */
[----:B------:R-:W-:-:S03]  /*232d0*/  PRMT R2, RZ, 0x7610, R2 ;  /* 0x00007610ff027816 */ /* 0x000fc60000000002 */
[----:B------:R-:W-:-:S05]  /*232e0*/  HADD2.F32 R6, -RZ, R6.H0_H0 ;  /* 0x20000006ff067230 */ /* 0x000fca0000004100 */
[----:B------:R-:W-:-:S04]  /*232f0*/  FMUL R6, R6, UR21 ;  /* 0x0000001506067c20 */ /* 0x000fc80008400000 */
[----:B--2---:R-:W-:-:S05]  /*23300*/  FFMA R6, R3, UR20, R6 ;  /* 0x0000001403067c23 */ /* 0x004fca0008000006 */
[----:B------:R-:W-:-:S05]  /*23310*/  F2FP.SATFINITE.E4M3.F32.PACK_AB_MERGE_C R3, RZ, R6, RZ ;  /* 0x00000006ff03723e */ /* 0x000fca00048070ff */
[----:B------:R2:W-:Y:S01]  /*23320*/  @!P0 STG.E.U8 desc[UR14][R30.64+0xf9], R3 ;  /* 0x0000f9031e008986 */ /* 0x0005e2000c10110e */
[----:B------:R-:W-:Y:S05]  /*23330*/  @P2 BRA `(.L_x_548) ;  /* 0x0000000000042947 */ /* 0x000fea0003800000 */
[----:B------:R3:W5:Y:S02]  /*23340*/  LDG.E.U8 R2, desc[UR14][R4.64+0xf8] ;  /* 0x0000f80e04027981 */ /* 0x000764000c1e1100 */
.L_x_548:
[----:B------:R-:W-:Y:S05]  /*23350*/  BSYNC B1 ;  /* 0x0000000000017941 */ /* 0x000fea0003800000 */
.L_x_547:
[----:B--2---:R-:W2:Y:S01]  /*23360*/  LDL.LU R3, [R1+0x448] ;  /* 0x0004480001037983 */ /* 0x004ea20000300800 */
        /* <DEDUP_REMOVED lines=12> */
.L_x_550:
[----:B------:R-:W-:Y:S05]  /*23430*/  BSYNC B1 ;  /* 0x0000000000017941 */ /* 0x000fea0003800000 */
.L_x_549:
[----:B------:R-:W-:Y:S05]  /*23440*/  @P1 BRA `(.L_x_551) ;  /* 0x0000004800841947 */ /* 0x000fea0003800000 */
[----:B------:R-:W2:Y:S01]  /*23450*/  LDL.LU R2, [R1+0x44c] ;  /* 0x00044c0001027983 */ /* 0x000ea20000300800 */
[----:B-----5:R-:W-:-:S04]  /*23460*/  LOP3.LUT R0, R0, 0xff, RZ, 0xc0, !PT ;  /* 0x000000ff00007812 */ /* 0x020fc800078ec0ff */
[----:B------:R-:W-:-:S05]  /*23470*/  F2FP.F16.E4M3.UNPACK_B R0, R0 ;  /* 0x00000000ff00723e */ /* 0x000fca00020006ff */
[----:B------:R-:W-:-:S05]  /*23480*/  HADD2.F32 R0, -RZ, R0.H0_H0 ;  /* 0x20000000ff007230 */ /* 0x000fca0000004100 */
[----:B------:R-:W-:-:S04]  /*23490*/  FMUL R0, R0, UR21 ;  /* 0x0000001500007c20 */ /* 0x000fc80008400000 */
[----:B--2---:R-:W-:-:S05]  /*234a0*/  FFMA R0, R2, UR20, R0 ;  /* 0x0000001402007c23 */ /* 0x004fca0008000000 */
[----:B------:R-:W-:-:S05]  /*234b0*/  F2FP.SATFINITE.E4M3.F32.PACK_AB_MERGE_C R3, RZ, R0, RZ ;  /* 0x00000000ff03723e */ /* 0x000fca00048070ff */
[----:B------:R2:W-:Y:S01]  /*234c0*/  STG.E.U8 desc[UR14][R28.64+0xf9], R3 ;  /* 0x0000f9031c007986 */ /* 0x0005e2000c10110e */
[----:B------:R-:W-:Y:S05]  /*234d0*/  BRA `(.L_x_551) ;  /* 0x0000004800607947 */ /* 0x000fea0003800000 */
.L_x_38:
[----:B------:R-:W-:Y:S01]  /*234e0*/  ISETP.GE.AND P3, PT, R34, 0x1, PT ;  /* 0x000000012200780c */ /* 0x000fe20003f66270 */
[----:B-----5:R-:W-:Y:S01]  /*234f0*/  FMUL R2, R2, UR20 ;  /* 0x0000001402027c20 */ /* 0x020fe20008400000 */
[----:B------:R-:W2:Y:S02]  /*23500*/  LDL.LU R40, [R1+0x200] ;  /* 0x0002000001287983 */ /* 0x000ea40000300800 */
[----:B------:R-:W-:Y:S02]  /*23510*/  ISETP.LT.OR P0, PT, R0, 0x1, !P3 ;  /* 0x000000010000780c */ /* 0x000fe40005f01670 */
[----:B------:R-:W-:Y:S01]  /*23520*/  F2FP.SATFINITE.E4M3.F32.PACK_AB_MERGE_C R2, RZ, R2, RZ ;  /* 0x00000002ff02723e */ /* 0x000fe200048070ff */
[----:B------:R-:W-:Y:S01]  /*23530*/  FMUL R3, R3, UR20 ;  /* 0x0000001403037c20 */ /* 0x000fe20008400000 */
[----:B------:R-:W-:Y:S01]  /*23540*/  ISETP.GE.AND P2, PT, R34, 0x9, PT ;  /* 0x000000092200780c */ /* 0x000fe20003f46270 */
[----:B------:R-:W-:Y:S01]  /*23550*/  FMUL R4, R4, UR20 ;  /* 0x0000001404047c20 */ /* 0x000fe20008400000 */
[----:B------:R-:W-:Y:S01]  /*23560*/  FMUL R5, R5, UR20 ;  /* 0x0000001405057c20 */ /* 0x000fe20008400000 */
[----:B------:R-:W-:Y:S01]  /*23570*/  ISETP.LT.OR P1, PT, R0, 0x9, !P3 ;  /* 0x000000090000780c */ /* 0x000fe20005f21670 */
[----:B------:R-:W-:Y:S01]  /*23580*/  FMUL R6, R6, UR20 ;  /* 0x0000001406067c20 */ /* 0x000fe20008400000 */
[----:B------:R-:W-:Y:S01]  /*23590*/  ISETP.LT.OR P5, PT, R0, 0xa, !P3 ;  /* 0x0000000a0000780c */ /* 0x000fe20005fa1670 */
[----:B------:R-:W-:Y:S01]  /*235a0*/  FMUL R7, R7, UR20 ;  /* 0x0000001407077c20 */ /* 0x000fe20008400000 */
[----:B------:R-:W-:Y:S01]  /*235b0*/  FMUL R8, R8, UR20 ;  /* 0x0000001408087c20 */ /* 0x000fe20008400000 */
[----:B------:R-:W-:Y:S01]  /*235c0*/  FMUL R9, R9, UR20 ;  /* 0x0000001409097c20 */ /* 0x000fe20008400000 */
[----:B------:R-:W-:Y:S01]  /*235d0*/  @!P0 STG.E.U8 desc[UR14][R24.64], R2 ;  /* 0x0000000218008986 */ /* 0x000fe2000c10110e */
[----:B------:R-:W-:-:S02]  /*235e0*/  ISETP.LT.OR P0, PT, R0, 0x2, !P3 ;  /* 0x000000020000780c */ /* 0x000fc40005f01670 */
[----:B------:R-:W-:Y:S01]  /*235f0*/  F2FP.SATFINITE.E4M3.F32.PACK_AB_MERGE_C R3, RZ, R3, RZ ;  /* 0x00000003ff03723e */ /* 0x000fe200048070ff */
[----:B------:R-:W-:Y:S01]  /*23600*/  FMUL R10, R10, UR20 ;  /* 0x000000140a0a7c20 */ /* 0x000fe20008400000 */
[----:B------:R-:W-:Y:S01]  /*23610*/  F2FP.SATFINITE.E4M3.F32.PACK_AB_MERGE_C R4, RZ, R4, RZ ;  /* 0x00000004ff04723e */ /* 0x000fe200048070ff */
[----:B------:R-:W-:Y:S01]  /*23620*/  FMUL R11, R11, UR20 ;  /* 0x000000140b0b7c20 */ /* 0x000fe20008400000 */
[----:B------:R-:W-:Y:S01]  /*23630*/  FMUL R12, R12, UR20 ;  /* 0x000000140c0c7c20 */ /* 0x000fe20008400000 */
[----:B------:R-:W-:Y:S01]  /*23640*/  FMUL R13, R13, UR20 ;  /* 0x000000140d0d7c20 */ /* 0x000fe20008400000 */
[----:B------:R-:W-:Y:S01]  /*23650*/  FMUL R14, R14, UR20 ;  /* 0x000000140e0e7c20 */ /* 0x000fe20008400000 */
[----:B------:R-:W-:Y:S01]  /*23660*/  FMUL R15, R15, UR20 ;  /* 0x000000140f0f7c20 */ /* 0x000fe20008400000 */
[----:B------:R-:W-:Y:S01]  /*23670*/  FMUL R16, R16, UR20 ;  /* 0x0000001410107c20 */ /* 0x000fe20008400000 */
[----:B------:R-:W-:Y:S01]  /*23680*/  FMUL R17, R17, UR20 ;  /* 0x0000001411117c20 */ /* 0x000fe20008400000 */
[----:B------:R-:W-:Y:S01]  /*23690*/  FMUL R18, R18, UR20 ;  /* 0x0000001412127c20 */ /* 0x000fe20008400000 */
[----:B------:R0:W-:Y:S01]  /*236a0*/  @!P0 STG.E.U8 desc[UR14][R24.64+0x1], R3 ;  /* 0x0000010318008986 */ /* 0x0001e2000c10110e */
[----:B------:R-:W-:-:S02]  /*236b0*/  ISETP.LT.OR P0, PT, R0, 0x1, !P2 ;  /* 0x000000010000780c */ /* 0x000fc40005701670 */
[----:B------:R-:W-:Y:S01]  /*236c0*/  F2FP.SATFINITE.E4M3.F32.PACK_AB_MERGE_C R5, RZ, R5, RZ ;  /* 0x00000005ff05723e */ /* 0x000fe200048070ff */
[----:B------:R-:W-:Y:S01]  /*236d0*/  FMUL R19, R19, UR20 ;  /* 0x0000001413137c20 */ /* 0x000fe20008400000 */
[----:B------:R-:W-:Y:S01]  /*236e0*/  FMUL R20, R20, UR20 ;  /* 0x0000001414147c20 */ /* 0x000fe20008400000 */
[----:B------:R-:W-:Y:S01]  /*236f0*/  FMUL R21, R21, UR20 ;  /* 0x0000001415157c20 */ /* 0x000fe20008400000 */
[----:B------:R-:W3:Y:S07]  /*23700*/  LDL.LU R39, [R1+0x204] ;  /* 0x0002040001277983 */ /* 0x000eee0000300800 */
[----:B------:R-:W-:Y:S01]  /*23710*/  @!P0 STG.E.U8 desc[UR14][R26.64], R4 ;  /* 0x000000041a008986 */ /* 0x000fe2000c10110e */
[----:B------:R-:W-:-:S02]  /*23720*/  ISETP.LT.OR P0, PT, R0, 0x2, !P2 ;  /* 0x000000020000780c */ /* 0x000fc40005701670 */
[----:B------:R-:W-:Y:S01]  /*23730*/  F2FP.SATFINITE.E4M3.F32.PACK_AB_MERGE_C R6, RZ, R6, RZ ;  /* 0x00000006ff06723e */ /* 0x000fe200048070ff */
[----:B------:R-:W-:Y:S01]  /*23740*/  FMUL R22, R22, UR20 ;  /* 0x0000001416167c20 */ /* 0x000fe20008400000 */
[----:B------:R-:W-:Y:S01]  /*23750*/  F2FP.SATFINITE.E4M3.F32.PACK_AB_MERGE_C R7, RZ, R7, RZ ;  /* 0x00000007ff07723e */ /* 0x000fe200048070ff */
[----:B------:R-:W4:Y:S08]  /*23760*/  LDL.LU R35, [R1+0x208] ;  /* 0x0002080001237983 */ /* 0x000f300000300800 */
[----:B------:R1:W-:Y:S01]  /*23770*/  @!P0 STG.E.U8 desc[UR14][R26.64+0x1], R5 ;  /* 0x000001051a008986 */ /* 0x0003e2000c10110e */
[----:B------:R-:W-:-:S02]  /*23780*/  ISETP.LT.OR P0, PT, R0, 0x9, !P2 ;  /* 0x000000090000780c */ /* 0x000fc40005701670 */
[----:B------:R-:W-:Y:S01]  /*23790*/  F2FP.SATFINITE.E4M3.F32.PACK_AB_MERGE_C R8, RZ, R8, RZ ;  /* 0x00000008ff08723e */ /* 0x000fe200048070ff */
[----:B------:R-:W-:Y:S01]  /*237a0*/  @!P1 STG.E.U8 desc[UR14][R24.64+0x8], R6 ;  /* 0x0000080618009986 */ /* 0x000fe2000c10110e */
[----:B------:R-:W-:-:S03]  /*237b0*/  ISETP.LT.OR P1, PT, R0, 0xa, !P2 ;  /* 0x0000000a0000780c */ /* 0x000fc60005721670 */
[----:B------:R-:W-:Y:S01]  /*237c0*/  @!P5 STG.E.U8 desc[UR14][R24.64+0x9], R7 ;  /* 0x000009071800d986 */ /* 0x000fe2000c10110e */
[C---:B------:R-:W-:Y:S02]  /*237d0*/  ISETP.LT.OR P5, PT, R0.reuse, 0x11, !P3 ;  /* 0x000000110000780c */ /* 0x040fe40005fa1670 */
[----:B------:R-:W-:Y:S01]  /*237e0*/  F2FP.SATFINITE.E4M3.F32.PACK_AB_MERGE_C R9, RZ, R9, RZ ;  /* 0x00000009ff09723e */ /* 0x000fe200048070ff */
[----:B------:R-:W-:Y:S01]  /*237f0*/  FMUL R23, R23, UR20 ;  /* 0x0000001417177c20 */ /* 0x000fe20008400000 */
[----:B------:R-:W-:Y:S01]  /*23800*/  F2FP.SATFINITE.E4M3.F32.PACK_AB_MERGE_C R10, RZ, R10, RZ ;  /* 0x0000000aff0a723e */ /* 0x000fe200048070ff */
[----:B------:R-:W-:Y:S01]  /*23810*/  @!P0 STG.E.U8 desc[UR14][R26.64+0x8], R8 ;  /* 0x000008081a008986 */ /* 0x000fe2000c10110e */
[C---:B------:R-:W-:Y:S02]  /*23820*/  ISETP.LT.OR P0, PT, R0.reuse, 0x12, !P3 ;  /* 0x000000120000780c */ /* 0x040fe40005f01670 */
[----:B------:R-:W-:Y:S01]  /*23830*/  F2FP.SATFINITE.E4M3.F32.PACK_AB_MERGE_C R11, RZ, R11, RZ ;  /* 0x0000000bff0b723e */ /* 0x000fe200048070ff */
[----:B------:R-:W-:Y:S01]  /*23840*/  @!P1 STG.E.U8 desc[UR14][R26.64+0x9], R9 ;  /* 0x000009091a009986 */ /* 0x000fe2000c10110e */
[----:B------:R-:W-:-:S03]  /*23850*/  ISETP.LT.OR P1, PT, R0, 0x11, !P2 ;  /* 0x000000110000780c */ /* 0x000fc60005721670 */
[----:B------:R-:W-:Y:S01]  /*23860*/  @!P5 STG.E.U8 desc[UR14][R24.64+0x10], R10 ;  /* 0x0000100a1800d986 */ /* 0x000fe2000c10110e */
[C---:B------:R-:W-:Y:S02]  /*23870*/  ISETP.LT.OR P5, PT, R0.reuse, 0x12, !P2 ;  /* 0x000000120000780c */ /* 0x040fe400057a1670 */
[----:B------:R-:W-:Y:S01]  /*23880*/  F2FP.SATFINITE.E4M3.F32.PACK_AB_MERGE_C R12, RZ, R12, RZ ;  /* 0x0000000cff0c723e */ /* 0x000fe200048070ff */
[----:B------:R-:W3:Y:S04]  /*23890*/  LDL.LU R33, [R1+0x20c] ;  /* 0x00020c0001217983 */ /* 0x000ee80000300800 */
[----:B------:R-:W-:Y:S01]  /*238a0*/  @!P0 STG.E.U8 desc[UR14][R24.64+0x11], R11 ;  /* 0x0000110b18008986 */ /* 0x000fe2000c10110e */
[----:B------:R-:W-:Y:S02]  /*238b0*/  ISETP.LT.OR P0, PT, R0, 0x19, !P3 ;  /* 0x000000190000780c */ /* 0x000fe40005f01670 */
[----:B------:R-:W-:-:S02]  /*238c0*/  F2FP.SATFINITE.E4M3.F32.PACK_AB_MERGE_C R13, RZ, R13, RZ ;  /* 0x0000000dff0d723e */ /* 0x000fc400048070ff */
[----:B------:R-:W-:Y:S01]  /*238d0*/  F2FP.SATFINITE.E4M3.F32.PACK_AB_MERGE_C R14, RZ, R14, RZ ;  /* 0x0000000eff0e723e */ /* 0x000fe200048070ff */
[----:B------:R-:W-:Y:S01]  /*238e0*/  @!P1 STG.E.U8 desc[UR14][R26.64+0x10], R12 ;  /* 0x0000100c1a009986 */ /* 0x000fe2000c10110e */
[----:B------:R-:W-:-:S03]  /*238f0*/  ISETP.LT.OR P1, PT, R0, 0x1a, !P3 ;  /* 0x0000001a0000780c */ /* 0x000fc60005f21670 */
[----:B------:R-:W-:Y:S01]  /*23900*/  @!P5 STG.E.U8 desc[UR14][R26.64+0x11], R13 ;  /* 0x0000110d1a00d986 */ /* 0x000fe2000c10110e */
[----:B------:R-:W-:-:S03]  /*23910*/  ISETP.LT.OR P5, PT, R0, 0x19, !P2 ;  /* 0x000000190000780c */ /* 0x000fc600057a1670 */
[----:B------:R-:W-:Y:S01]  /*23920*/  @!P0 STG.E.U8 desc[UR14][R24.64+0x18], R14 ;  /* 0x0000180e18008986 */ /* 0x000fe2000c10110e */
[C---:B------:R-:W-:Y:S02]  /*23930*/  ISETP.LT.OR P0, PT, R0.reuse, 0x1a, !P2 ;  /* 0x0000001a0000780c */ /* 0x040fe40005701670 */
[----:B------:R-:W-:Y:S01]  /*23940*/  F2FP.SATFINITE.E4M3.F32.PACK_AB_MERGE_C R15, RZ, R15, RZ ;  /* 0x0000000fff0f723e */ /* 0x000fe200048070ff */
[----:B------:R-:W3:Y:S01]  /*23950*/  LDL.LU R32, [R1+0x210] ;  /* 0x0002100001207983 */ /* 0x000ee20000300800 */
[----:B------:R-:W-:Y:S02]  /*23960*/  F2FP.SATFINITE.E4M3.F32.PACK_AB_MERGE_C R16, RZ, R16, RZ ;  /* 0x00000010ff10723e */ /* 0x000fe400048070ff */
[----:B------:R-:W-:Y:S01]  /*23970*/  F2FP.SATFINITE.E4M3.F32.PACK_AB_MERGE_C R17, RZ, R17, RZ ;  /* 0x00000011ff11723e */ /* 0x000fe200048070ff */
[----:B------:R-:W-:Y:S01]  /*23980*/  @!P1 STG.E.U8 desc[UR14][R24.64+0x19], R15 ;  /* 0x0000190f18009986 */ /* 0x000fe2000c10110e */
[----:B------:R-:W-:-:S03]  /*23990*/  ISETP.LT.OR P1, PT, R0, 0x21, !P3 ;  /* 0x000000210000780c */ /* 0x000fc60005f21670 */
[----:B------:R-:W-:Y:S01]  /*239a0*/  @!P5 STG.E.U8 desc[UR14][R26.64+0x18], R16 ;  /* 0x000018101a00d986 */ /* 0x000fe2000c10110e */
[----:B------:R-:W-:-:S03]  /*239b0*/  ISETP.LT.OR P5, PT, R0, 0x22, !P3 ;  /* 0x000000220000780c */ /* 0x000fc60005fa1670 */
[----:B------:R-:W-:Y:S01]  /*239c0*/  @!P0 STG.E.U8 desc[UR14][R26.64+0x19], R17 ;  /* 0x000019111a008986 */ /* 0x000fe2000c10110e */
[----:B------:R-:W-:Y:S02]  /*239d0*/  ISETP.LT.OR P0, PT, R0, 0x21, !P2 ;  /* 0x000000210000780c */ /* 0x000fe40005701670 */
[----:B------:R-:W-:Y:S01]  /*239e0*/  F2FP.SATFINITE.E4M3.F32.PACK_AB_MERGE_C R18, RZ, R18, RZ ;  /* 0x00000012ff12723e */ /* 0x000fe200048070ff */
[----:B------:R-:W-:Y:S01]  /*239f0*/  FMUL R152, R152, UR20 ;  /* 0x0000001498987c20 */ /* 0x000fe20008400000 */
[----:B------:R-:W-:Y:S01]  /*23a00*/  F2FP.SATFINITE.E4M3.F32.PACK_AB_MERGE_C R19, RZ, R19, RZ ;  /* 0x00000013ff13723e */ /* 0x000fe200048070ff */
[----:B------:R-:W-:Y:S01]  /*23a10*/  FMUL R153, R153, UR20 ;  /* 0x0000001499997c20 */ /* 0x000fe20008400000 */
        /* <DEDUP_REMOVED lines=24> */
[C---:B------:R-:W-:Y:S02]  /*23ba0*/  ISETP.LT.OR P1, PT, R0.reuse, 0x32, !P3 ;  /* 0x000000320000780c */ /* 0x040fe40005f21670 */
[C---:B------:R-:W-:Y:S01]  /*23bb0*/  ISETP.LT.OR P6, PT, R0.reuse, 0x32, !P2 ;  /* 0x000000320000780c */ /* 0x040fe200057c1670 */
[----:B------:R-:W-:Y:S01]  /*23bc0*/  @!P5 STG.E.U8 desc[UR14][R26.64+0x29], R153 ;  /* 0x000029991a00d986 */ /* 0x000fe2000c10110e */
[----:B------:R-:W-:-:S03]  /*23bd0*/  ISETP.LT.OR P5, PT, R0, 0x31, !P2 ;  /* 0x000000310000780c */ /* 0x000fc600057a1670 */
[----:B------:R-:W-:Y:S01]  /*23be0*/  @!P0 STG.E.U8 desc[UR14][R24.64+0x30], R154 ;  /* 0x0000309a18008986 */ /* 0x000fe2000c10110e */
[----:B------:R-:W-:Y:S01]  /*23bf0*/  ISETP.LT.OR P0, PT, R0, 0x39, !P3 ;  /* 0x000000390000780c */ /* 0x000fe20005f01670 */
[----:B------:R-:W-:Y:S01]  /*23c00*/  FMUL R158, R158, UR20 ;  /* 0x000000149e9e7c20 */ /* 0x000fe20008400000 */
[----:B------:R-:W-:Y:S01]  /*23c10*/  F2FP.SATFINITE.E4M3.F32.PACK_AB_MERGE_C R155, RZ, R155, RZ ;  /* 0x0000009bff9b723e */ /* 0x000fe200048070ff */
[----:B------:R-:W-:Y:S01]  /*23c20*/  FMUL R159, R159, UR20 ;  /* 0x000000149f9f7c20 */ /* 0x000fe20008400000 */
        /* <DEDUP_REMOVED lines=36> */
[----:B0-----:R-:W-:Y:S01]  /*23e70*/  F2FP.SATFINITE.E4M3.F32.PACK_AB_MERGE_C R3, RZ, R166, RZ ;  /* 0x000000a6ff03723e */ /* 0x001fe200048070ff */
[----:B------:R-:W-:Y:S01]  /*23e80*/  @!P1 STG.E.U8 desc[UR14][R24.64+0x41], R163 ;  /* 0x000041a318009986 */ /* 0x000fe2000c10110e */
[----:B------:R-:W-:-:S03]  /*23e90*/  ISETP.LT.OR P1, PT, R0, 0x4a, !P3 ;  /* 0x0000004a0000780c */ /* 0x000fc60005f21670 */
[----:B------:R-:W-:Y:S01]  /*23ea0*/  @!P5 STG.E.U8 desc[UR14][R26.64+0x40], R164 ;  /* 0x000040a41a00d986 */ /* 0x000fe2000c10110e */
[----:B------:R-:W-:-:S03]  /*23eb0*/  ISETP.LT.OR P5, PT, R0, 0x49, !P2 ;  /* 0x000000490000780c */ /* 0x000fc600057a1670 */
[----:B------:R-:W-:Y:S01]  /*23ec0*/  @!P6 STG.E.U8 desc[UR14][R26.64+0x41], R165 ;  /* 0x000041a51a00e986 */ /* 0x000fe2000c10110e */
[----:B------:R-:W-:-:S03]  /*23ed0*/  ISETP.LT.OR P6, PT, R0, 0x4a, !P2 ;  /* 0x0000004a0000780c */ /* 0x000fc600057c1670 */
[----:B------:R0:W-:Y:S01]  /*23ee0*/  @!P0 STG.E.U8 desc[UR14][R24.64+0x48], R3 ;  /* 0x0000480318008986 */ /* 0x0001e2000c10110e */
[----:B------:R-:W-:Y:S01]  /*23ef0*/  ISETP.LT.OR P0, PT, R0, 0x51, !P3 ;  /* 0x000000510000780c */ /* 0x000fe20005f01670 */
[----:B------:R-:W-:Y:S01]  /*23f00*/  FMUL R170, R170, UR20 ;  /* 0x00000014aaaa7c20 */ /* 0x000fe20008400000 */
[----:B------:R-:W-:Y:S01]  /*23f10*/  F2FP.SATFINITE.E4M3.F32.PACK_AB_MERGE_C R167, RZ, R167, RZ ;  /* 0x000000a7ffa7723e */ /* 0x000fe200048070ff */
[----:B------:R-:W-:Y:S01]  /*23f20*/  FMUL R171, R171, UR20 ;  /* 0x00000014abab7c20 */ /* 0x000fe20008400000 */
[----:B-1----:R-:W-:Y:S01]  /*23f30*/  F2FP.SATFINITE.E4M3.F32.PACK_AB_MERGE_C R5, RZ, R168, RZ ;  /* 0x000000a8ff05723e */ /* 0x002fe200048070ff */
[----:B------:R-:W-:Y:S01]  /*23f40*/  FMUL R172, R172, UR20 ;  /* 0x00000014acac7c20 */ /* 0x000fe20008400000 */
[----:B------:R-:W-:Y:S01]  /*23f50*/  F2FP.SATFINITE.E4M3.F32.PACK_AB_MERGE_C R169, RZ, R169, RZ ;  /* 0x000000a9ffa9723e */ /* 0x000fe200048070ff */
[----:B------:R-:W-:Y:S01]  /*23f60*/  @!P1 STG.E.U8 desc[UR14][R24.64+0x49], R167 ;  /* 0x000049a718009986 */ /* 0x000fe2000c10110e */
[----:B0-----:R-:W-:-:S03]  /*23f70*/  F2FP.SATFINITE.E4M3.F32.PACK_AB_MERGE_C R3, RZ, R170, RZ ;  /* 0x000000aaff03723e */ /* 0x001fc600048070ff */
[----:B------:R0:W-:Y:S01]  /*23f80*/  @!P5 STG.E.U8 desc[UR14][R26.64+0x48], R5 ;  /* 0x000048051a00d986 */ /* 0x0001e2000c10110e */
[C---:B------:R-:W-:Y:S02]  /*23f90*/  ISETP.LT.OR P1, PT, R0.reuse, 0x52, !P3 ;  /* 0x000000520000780c */ /* 0x040fe40005f21670 */
[C---:B------:R-:W-:Y:S01]  /*23fa0*/  ISETP.LT.OR P5, PT, R0.reuse, 0x51, !P2 ;  /* 0x000000510000780c */ /* 0x040fe200057a1670 */
[----:B------:R-:W-:Y:S01]  /*23fb0*/  @!P6 STG.E.U8 desc[UR14][R26.64+0x49], R169 ;  /* 0x000049a91a00e986 */ /* 0x000fe2000c10110e */
[----:B------:R-:W-:-:S03]  /*23fc0*/  ISETP.LT.OR P6, PT, R0, 0x52, !P2 ;  /* 0x000000520000780c */ /* 0x000fc600057c1670 */
[----:B------:R1:W-:Y:S01]  /*23fd0*/  @!P0 STG.E.U8 desc[UR14][R24.64+0x50], R3 ;  /* 0x0000500318008986 */ /* 0x0003e2000c10110e */
[----:B------:R-:W-:Y:S01]  /*23fe0*/  ISETP.LT.OR P0, PT, R0, 0x59, !P3 ;  /* 0x000000590000780c */ /* 0x000fe20005f01670 */
[----:B------:R-:W-:Y:S01]  /*23ff0*/  FMUL R173, R173, UR20 ;  /* 0x00000014adad7c20 */ /* 0x000fe20008400000 */
[----:B------:R-:W-:Y:S01]  /*24000*/  FMUL R174, R174, UR20 ;  /* 0x00000014aeae7c20 */ /* 0x000fe20008400000 */
[----:B------:R-:W-:Y:S01]  /*24010*/  F2FP.SATFINITE.E4M3.F32.PACK_AB_MERGE_C R171, RZ, R171, RZ ;  /* 0x000000abffab723e */ /* 0x000fe200048070ff */
[----:B------:R-:W-:Y:S01]  /*24020*/  FMUL R175, R175, UR20 ;  /* 0x00000014afaf7c20 */ /* 0x000fe20008400000 */
[----:B0-----:R-:W-:Y:S01]  /*24030*/  F2FP.SATFINITE.E4M3.F32.PACK_AB_MERGE_C R5, RZ, R172, RZ ;  /* 0x000000acff05723e */ /* 0x001fe200048070ff */
[----:B------:R-:W-:Y:S01]  /*24040*/  FMUL R176, R176, UR20 ;  /* 0x00000014b0b07c20 */ /* 0x000fe20008400000 */
[----:B------:R-:W-:Y:S01]  /*24050*/  F2FP.SATFINITE.E4M3.F32.PACK_AB_MERGE_C R173, RZ, R173, RZ ;  /* 0x000000adffad723e */ /* 0x000fe200048070ff */
[----:B------:R-:W-:Y:S01]  /*24060*/  @!P1 STG.E.U8 desc[UR14][R24.64+0x51], R171 ;  /* 0x000051ab18009986 */ /* 0x000fe2000c10110e */
[----:B-1----:R-:W-:-:S03]  /*24070*/  F2FP.SATFINITE.E4M3.F32.PACK_AB_MERGE_C R3, RZ, R174, RZ ;  /* 0x000000aeff03723e */ /* 0x002fc600048070ff */
        /* <DEDUP_REMOVED lines=220> */
[----:B------:R-:W3:Y:S01]  /*24e40*/  LDL.LU R38, [R1+0x214] ;  /* 0x0002140001267983 */ /* 0x000ee20000300800 */
[----:B------:R-:W-:Y:S02]  /*24e50*/  F2FP.SATFINITE.E4M3.F32.PACK_AB_MERGE_C R229, RZ, R229, RZ ;  /* 0x000000e5ffe5723e */ /* 0x000fe400048070ff */
[----:B-1----:R-:W-:Y:S01]  /*24e60*/  F2FP.SATFINITE.E4M3.F32.PACK_AB_MERGE_C R3, RZ, R230, RZ ;  /* 0x000000e6ff03723e */ /* 0x002fe200048070ff */
[----:B------:R-:W-:Y:S01]  /*24e70*/  @!P1 STG.E.U8 desc[UR14][R24.64+0xc1], R227 ;  /* 0x0000c1e318009986 */ /* 0x000fe2000c10110e */
[----:B------:R-:W-:-:S03]  /*24e80*/  ISETP.LT.OR P1, PT, R0, 0xca, !P3 ;  /* 0x000000ca0000780c */ /* 0x000fc60005f21670 */
[----:B------:R0:W-:Y:S01]  /*24e90*/  @!P5 STG.E.U8 desc[UR14][R26.64+0xc0], R5 ;  /* 0x0000c0051a00d986 */ /* 0x0001e2000c10110e */
[----:B------:R-:W-:-:S03]  /*24ea0*/  ISETP.LT.OR P5, PT, R0, 0xc9, !P2 ;  /* 0x000000c90000780c */ /* 0x000fc600057a1670 */
[----:B------:R-:W-:Y:S01]  /*24eb0*/  @!P6 STG.E.U8 desc[UR14][R26.64+0xc1], R229 ;  /* 0x0000c1e51a00e986 */ /* 0x000fe2000c10110e */
[----:B------:R-:W-:-:S03]  /*24ec0*/  ISETP.LT.OR P6, PT, R0, 0xca, !P2 ;  /* 0x000000ca0000780c */ /* 0x000fc600057c1670 */
[----:B------:R3:W-:Y:S01]  /*24ed0*/  @!P0 STG.E.U8 desc[UR14][R24.64+0xc8], R3 ;  /* 0x0000c80318008986 */ /* 0x0007e2000c10110e */
[----:B------:R-:W-:Y:S01]  /*24ee0*/  ISETP.LT.OR P0, PT, R0, 0xd1, !P3 ;  /* 0x000000d10000780c */ /* 0x000fe20005f01670 */
[----:B------:R-:W-:Y:S01]  /*24ef0*/  FMUL R232, R232, UR20 ;  /* 0x00000014e8e87c20 */ /* 0x000fe20008400000 */
[----:B------:R-:W-:Y:S01]  /*24f00*/  FMUL R233, R233, UR20 ;  /* 0x00000014e9e97c20 */ /* 0x000fe20008400000 */
[----:B------:R-:W3:Y:S01]  /*24f10*/  LDL.LU R37, [R1+0x218] ;  /* 0x0002180001257983 */ /* 0x000ee20000300800 */
[----:B------:R-:W-:Y:S01]  /*24f20*/  FMUL R234, R234, UR20 ;  /* 0x00000014eaea7c20 */ /* 0x000fe20008400000 */
[----:B------:R-:W-:Y:S02]  /*24f30*/  F2FP.SATFINITE.E4M3.F32.PACK_AB_MERGE_C R231, RZ, R231, RZ ;  /* 0x000000e7ffe7723e */ /* 0x000fe400048070ff */
[----:B------:R-:W3:Y:S01]  /*24f40*/  LDL.LU R36, [R1+0x21c] ;  /* 0x00021c0001247983 */ /* 0x000ee20000300800 */
[----:B0-----:R-:W-:Y:S01]  /*24f50*/  F2FP.SATFINITE.E4M3.F32.PACK_AB_MERGE_C R5, RZ, R232, RZ ;  /* 0x000000e8ff05723e */ /* 0x001fe200048070ff */
[----:B--2---:R-:W-:Y:S01]  /*24f60*/  FMUL R2, R40, UR20 ;  /* 0x0000001428027c20 */ /* 0x004fe20008400000 */
[----:B------:R-:W-:Y:S01]  /*24f70*/  F2FP.SATFINITE.E4M3.F32.PACK_AB_MERGE_C R233, RZ, R233, RZ ;  /* 0x000000e9ffe9723e */ /* 0x000fe200048070ff */
[----:B----4-:R-:W-:Y:S01]  /*24f80*/  FMUL R4, R35, UR20 ;  /* 0x0000001423047c20 */ /* 0x010fe20008400000 */
[----:B------:R-:W-:Y:S01]  /*24f90*/  F2FP.SATFINITE.E4M3.F32.PACK_AB_MERGE_C R7, RZ, R234, RZ ;  /* 0x000000eaff07723e */ /* 0x000fe200048070ff */
[----:B------:R-:W2:Y:S01]  /*24fa0*/  LDL.LU R35, [R1+0x220] ;  /* 0x0002200001237983 */ /* 0x000ea20000300800 */
[----:B------:R-:W-:Y:S01]  /*24fb0*/  FMUL R235, R235, UR20 ;  /* 0x00000014ebeb7c20 */ /* 0x000fe20008400000 */
[----:B------:R-:W-:Y:S01]  /*24fc0*/  FMUL R236, R236, UR20 ;  /* 0x00000014ecec7c20 */ /* 0x000fe20008400000 */
[----:B---3--:R-:W-:Y:S01]  /*24fd0*/  FMUL R3, R39, UR20 ;  /* 0x0000001427037c20 */ /* 0x008fe20008400000 */
[----:B------:R-:W-:Y:S01]  /*24fe0*/  @!P1 STG.E.U8 desc[UR14][R24.64+0xc9], R231 ;  /* 0x0000c9e718009986 */ /* 0x000fe2000c10110e */
[C---:B------:R-:W-:Y:S01]  /*24ff0*/  ISETP.LT.OR P1, PT, R0.reuse, 0xd2, !P3 ;  /* 0x000000d20000780c */ /* 0x040fe20005f21670 */
[----:B------:R-:W-:Y:S01]  /*25000*/  FMUL R237, R237, UR20 ;  /* 0x00000014eded7c20 */ /* 0x000fe20008400000 */
[----:B------:R-:W-:Y:S01]  /*25010*/  F2FP.SATFINITE.E4M3.F32.PACK_AB_MERGE_C R235, RZ, R235, RZ ;  /* 0x000000ebffeb723e */ /* 0x000fe200048070ff */
[----:B------:R0:W-:Y:S01]  /*25020*/  @!P5 STG.E.U8 desc[UR14][R26.64+0xc8], R5 ;  /* 0x0000c8051a00d986 */ /* 0x0001e2000c10110e */
[----:B------:R-:W-:-:S02]  /*25030*/  ISETP.LT.OR P5, PT, R0, 0xd1, !P2 ;  /* 0x000000d10000780c */ /* 0x000fc400057a1670 */
[----:B------:R-:W-:Y:S01]  /*25040*/  F2FP.SATFINITE.E4M3.F32.PACK_AB_MERGE_C R9, RZ, R236, RZ ;  /* 0x000000ecff09723e */ /* 0x000fe200048070ff */
[----:B------:R-:W-:Y:S01]  /*25050*/  @!P6 STG.E.U8 desc[UR14][R26.64+0xc9], R233 ;  /* 0x0000c9e91a00e986 */ /* 0x000fe2000c10110e */
[C---:B------:R-:W-:Y:S02]  /*25060*/  ISETP.LT.OR P6, PT, R0.reuse, 0xd2, !P2 ;  /* 0x000000d20000780c */ /* 0x040fe400057c1670 */
[----:B------:R-:W-:Y:S01]  /*25070*/  F2FP.SATFINITE.E4M3.F32.PACK_AB_MERGE_C R237, RZ, R237, RZ ;  /* 0x000000edffed723e */ /* 0x000fe200048070ff */
[----:B------:R1:W-:Y:S01]  /*25080*/  @!P0 STG.E.U8 desc[UR14][R24.64+0xd0], R7 ;  /* 0x0000d00718008986 */ /* 0x0003e2000c10110e */
[C---:B------:R-:W-:Y:S01]  /*25090*/  ISETP.LT.OR P0, PT, R0.reuse, 0xd9, !P3 ;  /* 0x000000d90000780c */ /* 0x040fe20005f01670 */
[----:B0-----:R-:W-:Y:S02]  /*250a0*/  FMUL R5, R33, UR20 ;  /* 0x0000001421057c20 */ /* 0x001fe40008400000 */
[----:B------:R-:W-:Y:S01]  /*250b0*/  @!P1 STG.E.U8 desc[UR14][R24.64+0xd1], R235 ;  /* 0x0000d1eb18009986 */ /* 0x000fe2000c10110e */
[----:B------:R-:W-:-:S03]  /*250c0*/  ISETP.LT.OR P1, PT, R0, 0xda, !P3 ;  /* 0x000000da0000780c */ /* 0x000fc60005f21670 */
[----:B------:R-:W3:Y:S01]  /*250d0*/  LDL.LU R33, [R1+0x224] ;  /* 0x0002240001217983 */ /* 0x000ee20000300800 */
[----:B-1----:R-:W-:Y:S01]  /*250e0*/  F2FP.SATFINITE.E4M3.F32.PACK_AB_MERGE_C R7, RZ, R2, RZ ;  /* 0x00000002ff07723e */ /* 0x002fe200048070ff */
[----:B------:R-:W-:Y:S02]  /*250f0*/  FMUL R2, R32, UR20 ;  /* 0x0000001420027c20 */ /* 0x000fe40008400000 */
[----:B------:R-:W4:Y:S04]  /*25100*/  LDL.LU R40, [R1+0x228] ;  /* 0x0002280001287983 */ /* 0x000f280000300800 */
[----:B------:R-:W4:Y:S04]  /*25110*/  LDL.LU R32, [R1+0x22c] ;  /* 0x00022c0001207983 */ /* 0x000f280000300800 */
[----:B------:R-:W4:Y:S01]  /*25120*/  LDL.LU R39, [R1+0x230] ;  /* 0x0002300001277983 */ /* 0x000f220000300800 */
[----:B------:R-:W-:-:S03]  /*25130*/  F2FP.SATFINITE.E4M3.F32.PACK_AB_MERGE_C R11, RZ, R4, RZ ;  /* 0x00000004ff0b723e */ /* 0x000fc600048070ff */
[----:B------:R0:W-:Y:S01]  /*25140*/  @!P5 STG.E.U8 desc[UR14][R26.64+0xd0], R9 ;  /* 0x0000d0091a00d986 */ /* 0x0001e2000c10110e */
[C---:B------:R-:W-:Y:S02]  /*25150*/  ISETP.LT.OR P5, PT, R0.reuse, 0xd9, !P2 ;  /* 0x000000d90000780c */ /* 0x040fe400057a1670 */
[----:B------:R-:W-:Y:S01]  /*25160*/  F2FP.SATFINITE.E4M3.F32.PACK_AB_MERGE_C R13, RZ, R5, RZ ;  /* 0x00000005ff0d723e */ /* 0x000fe200048070ff */
[----:B------:R-:W-:Y:S01]  /*25170*/  @!P6 STG.E.U8 desc[UR14][R26.64+0xd1], R237 ;  /* 0x0000d1ed1a00e986 */ /* 0x000fe2000c10110e */
[----:B------:R-:W-:Y:S02]  /*25180*/  ISETP.LT.OR P6, PT, R0, 0xda, !P2 ;  /* 0x000000da0000780c */ /* 0x000fe400057c1670 */
[----:B0-----:R-:W-:Y:S01]  /*25190*/  F2FP.SATFINITE.E4M3.F32.PACK_AB_MERGE_C R9, RZ, R3, RZ ;  /* 0x00000003ff09723e */ /* 0x001fe200048070ff */
[----:B------:R0:W-:Y:S04]  /*251a0*/  @!P0 STG.E.U8 desc[UR14][R24.64+0xd8], R7 ;  /* 0x0000d80718008986 */ /* 0x0001e8000c10110e */
[----:B------:R1:W-:Y:S01]  /*251b0*/  @!P1 STG.E.U8 desc[UR14][R24.64+0xd9], R9 ;  /* 0x0000d90918009986 */ /* 0x0003e2000c10110e */
[----:B0-----:R-:W-:-:S03]  /*251c0*/  F2FP.SATFINITE.E4M3.F32.PACK_AB_MERGE_C R7, RZ, R2, RZ ;  /* 0x00000002ff07723e */ /* 0x001fc600048070ff */
[----:B------:R0:W-:Y:S01]  /*251d0*/  @!P5 STG.E.U8 desc[UR14][R26.64+0xd8], R11 ;  /* 0x0000d80b1a00d986 */ /* 0x0001e2000c10110e */
[----:B------:R-:W-:-:S03]  /*251e0*/  FMUL R3, R38, UR20 ;  /* 0x0000001426037c20 */ /* 0x000fc60008400000 */
[----:B------:R-:W4:Y:S02]  /*251f0*/  LDL.LU R38, [R1+0x234] ;  /* 0x0002340001267983 */ /* 0x000f240000300800 */
[----:B-1----:R-:W-:Y:S01]  /*25200*/  F2FP.SATFINITE.E4M3.F32.PACK_AB_MERGE_C R9, RZ, R3, RZ ;  /* 0x00000003ff09723e */ /* 0x002fe200048070ff */
[----:B------:R-:W-:Y:S02]  /*25210*/  FMUL R4, R37, UR20 ;  /* 0x0000001425047c20 */ /* 0x000fe40008400000 */
[----:B------:R-:W4:Y:S01]  /*25220*/  LDL.LU R37, [R1+0x238] ;  /* 0x0002380001257983 */ /* 0x000f220000300800 */
[----:B------:R-:W-:-:S03]  /*25230*/  FMUL R5, R36, UR20 ;  /* 0x0000001424057c20 */ /* 0x000fc60008400000 */
[----:B------:R-:W4:Y:S01]  /*25240*/  LDL.LU R36, [R1+0x23c] ;  /* 0x00023c0001247983 */ /* 0x000f220000300800 */
[----:B--2---:R-:W-:-:S03]  /*25250*/  FMUL R2, R35, UR20 ;  /* 0x0000001423027c20 */ /* 0x004fc60008400000 */
[----:B------:R-:W2:Y:S01]  /*25260*/  LDL.LU R35, [R1+0x240] ;  /* 0x0002400001237983 */ /* 0x000ea20000300800 */
[----:B0-----:R-:W-:Y:S01]  /*25270*/  F2FP.SATFINITE.E4M3.F32.PACK_AB_MERGE_C R11, RZ, R4, RZ ;  /* 0x00000004ff0b723e */ /* 0x001fe200048070ff */
[----:B---3--:R-:W-:Y:S02]  /*25280*/  FMUL R3, R33, UR20 ;  /* 0x0000001421037c20 */ /* 0x008fe40008400000 */
[----:B------:R-:W3:Y:S01]  /*25290*/  LDL.LU R33, [R1+0x244] ;  /* 0x0002440001217983 */ /* 0x000ee20000300800 */
[----:B----4-:R-:W-:-:S03]  /*252a0*/  FMUL R4, R32, UR20 ;  /* 0x0000001420047c20 */ /* 0x010fc60008400000 */
[----:B------:R-:W4:Y:S04]  /*252b0*/  LDL.LU R32, [R1+0x248] ;  /* 0x0002480001207983 */ /* 0x000f280000300800 */
[----:B------:R0:W-:Y:S01]  /*252c0*/  @!P6 STG.E.U8 desc[UR14][R26.64+0xd9], R13 ;  /* 0x0000d90d1a00e986 */ /* 0x0001e2000c10110e */
[C---:B------:R-:W-:Y:S02]  /*252d0*/  ISETP.LT.OR P6, PT, R0.reuse, 0xe2, !P3 ;  /* 0x000000e20000780c */ /* 0x040fe40005fc1670 */
[C---:B------:R-:W-:Y:S02]  /*252e0*/  ISETP.LT.OR P5, PT, R0.reuse, 0xe1, !P3 ;  /* 0x000000e10000780c */ /* 0x040fe40005fa1670 */
[C---:B------:R-:W-:Y:S02]  /*252f0*/  ISETP.LT.OR P0, PT, R0.reuse, 0xe1, !P2 ;  /* 0x000000e10000780c */ /* 0x040fe40005701670 */
[----:B------:R-:W-:-:S02]  /*25300*/  ISETP.LT.OR P1, PT, R0, 0xe2, !P2 ;  /* 0x000000e20000780c */ /* 0x000fc40005721670 */
[----:B------:R-:W-:-:S05]  /*25310*/  F2FP.SATFINITE.E4M3.F32.PACK_AB_MERGE_C R5, RZ, R5, RZ ;  /* 0x00000005ff05723e */ /* 0x000fca00048070ff */
[----:B------:R-:W-:Y:S01]  /*25320*/  @!P6 STG.E.U8 desc[UR14][R24.64+0xe1], R9 ;  /* 0x0000e1091800e986 */ /* 0x000fe2000c10110e */
[----:B------:R-:W-:Y:S02]  /*25330*/  ISETP.LT.OR P6, PT, R0, 0xe9, !P3 ;  /* 0x000000e90000780c */ /* 0x000fe40005fc1670 */
[----:B0-----:R-:W-:Y:S01]  /*25340*/  F2FP.SATFINITE.E4M3.F32.PACK_AB_MERGE_C R13, RZ, R2, RZ ;  /* 0x00000002ff0d723e */ /* 0x001fe200048070ff */
[----:B------:R-:W-:Y:S01]  /*25350*/  FMUL R2, R40, UR20 ;  /* 0x0000001428027c20 */ /* 0x000fe20008400000 */
[----:B------:R0:W-:Y:S01]  /*25360*/  @!P5 STG.E.U8 desc[UR14][R24.64+0xe0], R7 ;  /* 0x0000e0071800d986 */ /* 0x0001e2000c10110e */
[----:B------:R-:W-:-:S03]  /*25370*/  ISETP.LT.OR P5, PT, R0, 0xea, !P2 ;  /* 0x000000ea0000780c */ /* 0x000fc600057a1670 */
[----:B------:R-:W-:Y:S01]  /*25380*/  @!P0 STG.E.U8 desc[UR14][R26.64+0xe0], R11 ;  /* 0x0000e00b1a008986 */ /* 0x000fe2000c10110e */
[----:B------:R-:W-:-:S03]  /*25390*/  ISETP.LT.OR P0, PT, R0, 0xea, !P3 ;  /* 0x000000ea0000780c */ /* 0x000fc60005f01670 */
[----:B------:R1:W-:Y:S01]  /*253a0*/  @!P1 STG.E.U8 desc[UR14][R26.64+0xe1], R5 ;  /* 0x0000e1051a009986 */ /* 0x0003e2000c10110e */
[----:B------:R-:W-:-:S03]  /*253b0*/  ISETP.LT.OR P1, PT, R0, 0xe9, !P2 ;  /* 0x000000e90000780c */ /* 0x000fc60005721670 */
[----:B------:R-:W4:Y:S01]  /*253c0*/  LDL.LU R40, [R1+0x24c] ;  /* 0x00024c0001287983 */ /* 0x000f220000300800 */
[----:B0-----:R-:W-:-:S03]  /*253d0*/  F2FP.SATFINITE.E4M3.F32.PACK_AB_MERGE_C R7, RZ, R3, RZ ;  /* 0x00000003ff07723e */ /* 0x001fc600048070ff */
[----:B------:R-:W-:Y:S01]  /*253e0*/  @!P6 STG.E.U8 desc[UR14][R24.64+0xe8], R13 ;  /* 0x0000e80d1800e986 */ /* 0x000fe2000c10110e */
[----:B-1----:R-:W-:Y:S01]  /*253f0*/  F2FP.SATFINITE.E4M3.F32.PACK_AB_MERGE_C R5, RZ, R2, RZ ;  /* 0x00000002ff05723e */ /* 0x002fe200048070ff */
[----:B------:R-:W-:Y:S02]  /*25400*/  FMUL R2, R39, UR20 ;  /* 0x0000001427027c20 */ /* 0x000fe40008400000 */
[----:B------:R-:W4:Y:S01]  /*25410*/  LDL.LU R39, [R1+0x250] ;  /* 0x0002500001277983 */ /* 0x000f220000300800 */
[----:B------:R-:W-:Y:S02]  /*25420*/  ISETP.LT.OR P6, PT, R0, 0xf1, !P3 ;  /* 0x000000f10000780c */ /* 0x000fe40005fc1670 */
[----:B------:R-:W-:Y:S02]  /*25430*/  F2FP.SATFINITE.E4M3.F32.PACK_AB_MERGE_C R9, RZ, R4, RZ ;  /* 0x00000004ff09723e */ /* 0x000fe400048070ff */
[----:B------:R-:W-:Y:S01]  /*25440*/  F2FP.SATFINITE.E4M3.F32.PACK_AB_MERGE_C R11, RZ, R2, RZ ;  /* 0x00000002ff0b723e */ /* 0x000fe200048070ff */
[----:B------:R0:W-:Y:S04]  /*25450*/  @!P0 STG.E.U8 desc[UR14][R24.64+0xe9], R7 ;  /* 0x0000e90718008986 */ /* 0x0001e8000c10110e */
[----:B------:R1:W-:Y:S04]  /*25460*/  @!P5 STG.E.U8 desc[UR14][R26.64+0xe9], R9 ;  /* 0x0000e9091a00d986 */ /* 0x0003e8000c10110e */
[----:B------:R-:W-:Y:S04]  /*25470*/  @!P1 STG.E.U8 desc[UR14][R26.64+0xe8], R5 ;  /* 0x0000e8051a009986 */ /* 0x000fe8000c10110e */
[----:B------:R2:W-:Y:S01]  /*25480*/  @!P6 STG.E.U8 desc[UR14][R24.64+0xf0], R11 ;  /* 0x0000f00b1800e986 */ /* 0x0005e2000c10110e */
[----:B------:R-:W-:-:S03]  /*25490*/  FMUL R3, R38, UR20 ;  /* 0x0000001426037c20 */ /* 0x000fc60008400000 */
[----:B------:R-:W4:Y:S02]  /*254a0*/  LDL.LU R38, [R1+0x254] ;  /* 0x0002540001267983 */ /* 0x000f240000300800 */
[----:B0-----:R-:W-:Y:S01]  /*254b0*/  F2FP.SATFINITE.E4M3.F32.PACK_AB_MERGE_C R7, RZ, R3, RZ ;  /* 0x00000003ff07723e */ /* 0x001fe200048070ff */
[----:B------:R-:W-:Y:S02]  /*254c0*/  FMUL R4, R37, UR20 ;  /* 0x0000001425047c20 */ /* 0x000fe40008400000 */
[----:B------:R-:W4:Y:S01]  /*254d0*/  LDL.LU R37, [R1+0x258] ;  /* 0x0002580001257983 */ /* 0x000f220000300800 */
[----:B------:R-:W-:-:S03]  /*254e0*/  FMUL R2, R36, UR20 ;  /* 0x0000001424027c20 */ /* 0x000fc60008400000 */
[----:B------:R-:W4:Y:S02]  /*254f0*/  LDL.LU R36, [R1+0x25c] ;  /* 0x00025c0001247983 */ /* 0x000f240000300800 */
[----:B-1----:R-:W-:Y:S01]  /*25500*/  F2FP.SATFINITE.E4M3.F32.PACK_AB_MERGE_C R9, RZ, R2, RZ ;  /* 0x00000002ff09723e */ /* 0x002fe200048070ff */
[----:B--2---:R-:W-:Y:S02]  /*25510*/  FMUL R2, R35, UR20 ;  /* 0x0000001423027c20 */ /* 0x004fe40008400000 */
[----:B------:R-:W2:Y:S03]  /*25520*/  LDL.LU R35, [R1+0x260] ;  /* 0x0002600001237983 */ /* 0x000ea60000300800 */
[----:B------:R-:W-:Y:S01]  /*25530*/  F2FP.SATFINITE.E4M3.F32.PACK_AB_MERGE_C R11, RZ, R2, RZ ;  /* 0x00000002ff0b723e */ /* 0x000fe200048070ff */
[----:B---3--:R-:W-:Y:S02]  /*25540*/  FMUL R3, R33, UR20 ;  /* 0x0000001421037c20 */ /* 0x008fe40008400000 */
[----:B------:R-:W3:Y:S01]  /*25550*/  LDL.LU R33, [R1+0x264] ;  /* 0x0002640001217983 */ /* 0x000ee20000300800 */
[----:B----4-:R-:W-:-:S03]  /*25560*/  FMUL R2, R32, UR20 ;  /* 0x0000001420027c20 */ /* 0x010fc60008400000 */
[----:B------:R-:W4:Y:S01]  /*25570*/  LDL.LU R32, [R1+0x268] ;  /* 0x0002680001207983 */ /* 0x000f220000300800 */
[C---:B------:R-:W-:Y:S02]  /*25580*/  ISETP.LT.OR P0, PT, R0.reuse, 0xf2, !P3 ;  /* 0x000000f20000780c */ /* 0x040fe40005f01670 */
[C---:B------:R-:W-:Y:S02]  /*25590*/  ISETP.LT.OR P5, PT, R0.reuse, 0xf2, !P2 ;  /* 0x000000f20000780c */ /* 0x040fe400057a1670 */
[C---:B------:R-:W-:Y:S02]  /*255a0*/  ISETP.LT.OR P1, PT, R0.reuse, 0xf1, !P2 ;  /* 0x000000f10000780c */ /* 0x040fe40005721670 */
[----:B------:R-:W-:Y:S02]  /*255b0*/  ISETP.LT.OR P6, PT, R0, 0xf9, !P3 ;  /* 0x000000f90000780c */ /* 0x000fe40005fc1670 */
[----:B------:R-:W-:Y:S02]  /*255c0*/  F2FP.SATFINITE.E4M3.F32.PACK_AB_MERGE_C R13, RZ, R3, RZ ;  /* 0x00000003ff0d723e */ /* 0x000fe400048070ff */
[----:B------:R-:W-:-:S03]  /*255d0*/  F2FP.SATFINITE.E4M3.F32.PACK_AB_MERGE_C R5, RZ, R4, RZ ;  /* 0x00000004ff05723e */ /* 0x000fc600048070ff */
[----:B------:R0:W-:Y:S01]  /*255e0*/  @!P0 STG.E.U8 desc[UR14][R24.64+0xf1], R7 ;  /* 0x0000f10718008986 */ /* 0x0001e2000c10110e */
[----:B------:R-:W-:-:S03]  /*255f0*/  ISETP.LT.OR P3, PT, R0, 0xfa, !P3 ;  /* 0x000000fa0000780c */ /* 0x000fc60005f61670 */
[----:B------:R1:W-:Y:S01]  /*25600*/  @!P5 STG.E.U8 desc[UR14][R26.64+0xf1], R9 ;  /* 0x0000f1091a00d986 */ /* 0x0003e2000c10110e */
[----:B------:R-:W-:Y:S02]  /*25610*/  ISETP.LT.OR P5, PT, R0, 0xf9, !P2 ;  /* 0x000000f90000780c */ /* 0x000fe400057a1670 */
[----:B0-----:R-:W-:Y:S01]  /*25620*/  F2FP.SATFINITE.E4M3.F32.PACK_AB_MERGE_C R7, RZ, R2, RZ ;  /* 0x00000002ff07723e */ /* 0x001fe200048070ff */
[----:B------:R-:W-:Y:S01]  /*25630*/  @!P1 STG.E.U8 desc[UR14][R26.64+0xf0], R5 ;  /* 0x0000f0051a009986 */ /* 0x000fe2000c10110e */
[----:B------:R-:W-:-:S03]  /*25640*/  FMUL R2, R40, UR20 ;  /* 0x0000001428027c20 */ /* 0x000fc60008400000 */
[----:B------:R-:W4:Y:S01]  /*25650*/  LDL.LU R40, [R1+0x26c] ;  /* 0x00026c0001287983 */ /* 0x000f220000300800 */
[----:B------:R-:W-:-:S03]  /*25660*/  FMUL R3, R39, UR20 ;  /* 0x0000001427037c20 */ /* 0x000fc60008400000 */
[----:B------:R-:W4:Y:S01]  /*25670*/  LDL.LU R39, [R1+0x270] ;  /* 0x0002700001277983 */ /* 0x000f220000300800 */
[----:B-1----:R-:W-:-:S03]  /*25680*/  F2FP.SATFINITE.E4M3.F32.PACK_AB_MERGE_C R9, RZ, R2, RZ ;  /* 0x00000002ff09723e */ /* 0x002fc600048070ff */
        /* <DEDUP_REMOVED lines=17> */
[----:B------:R-:W4:Y:S01]  /*257a0*/  LDL.LU R32, [R1+0x288] ;  /* 0x0002880001207983 */ /* 0x000f220000300800 */
[----:B------:R-:W-:Y:S02]  /*257b0*/  ISETP.GE.AND P1, PT, R34, 0x81, PT ;  /* 0x000000812200780c */ /* 0x000fe40003f26270 */
[C---:B------:R-:W-:Y:S02]  /*257c0*/  ISETP.LT.OR P2, PT, R0.reuse, 0xfa, !P2 ;  /* 0x000000fa0000780c */ /* 0x040fe40005741670 */
[C---:B------:R-:W-:Y:S02]  /*257d0*/  ISETP.LT.OR P6, PT, R0.reuse, 0x1, !P1 ;  /* 0x000000010000780c */ /* 0x040fe40004fc1670 */
[----:B------:R-:W-:Y:S02]  /*257e0*/  ISETP.LT.OR P3, PT, R0, 0x2, !P1 ;  /* 0x000000020000780c */ /* 0x000fe40004f61670 */
[----:B------:R-:W-:-:S07]  /*257f0*/  ISETP.GE.AND P0, PT, R34, 0x89, PT ;  /* 0x000000892200780c */ /* 0x000fce0003f06270 */
[----:B------:R0:W-:Y:S04]  /*25800*/  @!P2 STG.E.U8 desc[UR14][R26.64+0xf9], R9 ;  /* 0x0000f9091a00a986 */ /* 0x0001e8000c10110e */
[----:B------:R-:W-:Y:S01]  /*25810*/  @!P6 STG.E.U8 desc[UR14][R30.64], R11 ;  /* 0x0000000b1e00e986 */ /* 0x000fe2000c10110e */
[C---:B------:R-:W-:Y:S02]  /*25820*/  ISETP.LT.OR P6, PT, R0.reuse, 0x2, !P0 ;  /* 0x000000020000780c */ /* 0x040fe400047c1670 */
[C---:B------:R-:W-:Y:S01]  /*25830*/  ISETP.LT.OR P5, PT, R0.reuse, 0x1, !P0 ;  /* 0x000000010000780c */ /* 0x040fe200047a1670 */
[----:B------:R1:W-:Y:S01]  /*25840*/  @!P3 STG.E.U8 desc[UR14][R30.64+0x1], R13 ;  /* 0x0000010d1e00b986 */ /* 0x0003e2000c10110e */
[----:B------:R-:W-:Y:S02]  /*25850*/  ISETP.LT.OR P2, PT, R0, 0xa, !P1 ;  /* 0x0000000a0000780c */ /* 0x000fe40004f41670 */
[----:B0-----:R-:W-:Y:S01]  /*25860*/  F2FP.SATFINITE.E4M3.F32.PACK_AB_MERGE_C R9, RZ, R3, RZ ;  /* 0x00000003ff09723e */ /* 0x001fe200048070ff */
[----:B------:R-:W-:-:S02]  /*25870*/  FMUL R3, R40, UR20 ;  /* 0x0000001428037c20 */ /* 0x000fc40008400000 */
[----:B------:R-:W4:Y:S01]  /*25880*/  LDL.LU R40, [R1+0x28c] ;  /* 0x00028c0001287983 */ /* 0x000f220000300800 */
[----:B-1----:R-:W-:Y:S02]  /*25890*/  F2FP.SATFINITE.E4M3.F32.PACK_AB_MERGE_C R13, RZ, R2, RZ ;  /* 0x00000002ff0d723e */ /* 0x002fe400048070ff */
[C---:B------:R-:W-:Y:S01]  /*258a0*/  ISETP.LT.OR P3, PT, R0.reuse, 0x9, !P1 ;  /* 0x000000090000780c */ /* 0x040fe20004f61670 */
[----:B------:R0:W-:Y:S01]  /*258b0*/  @!P6 STG.E.U8 desc[UR14][R28.64+0x1], R7 ;  /* 0x000001071c00e986 */ /* 0x0001e2000c10110e */
[----:B------:R-:W-:Y:S01]  /*258c0*/  F2FP.SATFINITE.E4M3.F32.PACK_AB_MERGE_C R5, RZ, R5, RZ ;  /* 0x00000005ff05723e */ /* 0x000fe200048070ff */
[----:B------:R-:W-:Y:S02]  /*258d0*/  FMUL R2, R39, UR20 ;  /* 0x0000001427027c20 */ /* 0x000fe40008400000 */
[----:B------:R-:W4:Y:S01]  /*258e0*/  LDL.LU R39, [R1+0x290] ;  /* 0x0002900001277983 */ /* 0x000f220000300800 */
[----:B------:R-:W-:Y:S02]  /*258f0*/  F2FP.SATFINITE.E4M3.F32.PACK_AB_MERGE_C R11, RZ, R4, RZ ;  /* 0x00000004ff0b723e */ /* 0x000fe400048070ff */
[----:B------:R-:W-:-:S02]  /*25900*/  ISETP.LT.OR P6, PT, R0, 0xa, !P0 ;  /* 0x0000000a0000780c */ /* 0x000fc400047c1670 */
[----:B0-----:R-:W-:Y:S01]  /*25910*/  F2FP.SATFINITE.E4M3.F32.PACK_AB_MERGE_C R7, RZ, R2, RZ ;  /* 0x00000002ff07723e */ /* 0x001fe200048070ff */
[----:B------:R0:W-:Y:S04]  /*25920*/  @!P5 STG.E.U8 desc[UR14][R28.64], R5 ;  /* 0x000000051c00d986 */ /* 0x0001e8000c10110e */
[----:B------:R-:W-:Y:S04]  /*25930*/  @!P2 STG.E.U8 desc[UR14][R30.64+0x9], R11 ;  /* 0x0000090b1e00a986 */ /* 0x000fe8000c10110e */
[----:B------:R1:W-:Y:S01]  /*25940*/  @!P3 STG.E.U8 desc[UR14][R30.64+0x8], R9 ;  /* 0x000008091e00b986 */ /* 0x0003e2000c10110e */
[----:B0-----:R-:W-:-:S05]  /*25950*/  F2FP.SATFINITE.E4M3.F32.PACK_AB_MERGE_C R5, RZ, R3, RZ ;  /* 0x00000003ff05723e */ /* 0x001fca00048070ff */
[----:B------:R4:W-:Y:S01]  /*25960*/  @!P6 STG.E.U8 desc[UR14][R28.64+0x9], R5 ;  /* 0x000009051c00e986 */ /* 0x0009e2000c10110e */
[----:B------:R-:W-:-:S03]  /*25970*/  FMUL R4, R38, UR20 ;  /* 0x0000001426047c20 */ /* 0x000fc60008400000 */
[----:B------:R-:W4:Y:S02]  /*25980*/  LDL.LU R38, [R1+0x294] ;  /* 0x0002940001267983 */ /* 0x000f240000300800 */
[----:B-1----:R-:W-:Y:S01]  /*25990*/  F2FP.SATFINITE.E4M3.F32.PACK_AB_MERGE_C R9, RZ, R4, RZ ;  /* 0x00000004ff09723e */ /* 0x002fe200048070ff */
[----:B------:R-:W-:Y:S02]  /*259a0*/  FMUL R2, R37, UR20 ;  /* 0x0000001425027c20 */ /* 0x000fe40008400000 */
[----:B------:R-:W4:Y:S03]  /*259b0*/  LDL.LU R37, [R1+0x298] ;  /* 0x0002980001257983 */ /* 0x000f260000300800 */
[----:B------:R-:W-:Y:S01]  /*259c0*/  F2FP.SATFINITE.E4M3.F32.PACK_AB_MERGE_C R11, RZ, R2, RZ ;  /* 0x00000002ff0b723e */ /* 0x000fe200048070ff */
[----:B------:R-:W-:Y:S02]  /*259d0*/  FMUL R2, R36, UR20 ;  /* 0x0000001424027c20 */ /* 0x000fe40008400000 */
[----:B------:R-:W4:Y:S01]  /*259e0*/  LDL.LU R36, [R1+0x29c] ;  /* 0x00029c0001247983 */ /* 0x000f220000300800 */
[----:B--2---:R-:W-:-:S03]  /*259f0*/  FMUL R3, R35, UR20 ;  /* 0x0000001423037c20 */ /* 0x004fc60008400000 */
[----:B------:R-:W2:Y:S01]  /*25a00*/  LDL.LU R35, [R1+0x2a0] ;  /* 0x0002a00001237983 */ /* 0x000ea20000300800 */
[----:B---3--:R-:W-:-:S03]  /*25a10*/  FMUL R4, R33, UR20 ;  /* 0x0000001421047c20 */ /* 0x008fc60008400000 */
[----:B------:R-:W3:Y:S01]  /*25a20*/  LDL.LU R33, [R1+0x2a4] ;  /* 0x0002a40001217983 */ /* 0x000ee20000300800 */
[----:B----4-:R-:W-:-:S03]  /*25a30*/  FMUL R5, R32, UR20 ;  /* 0x0000001420057c20 */ /* 0x010fc60008400000 */
[----:B------:R-:W4:Y:S01]  /*25a40*/  LDL.LU R32, [R1+0x2a8] ;  /* 0x0002a80001207983 */ /* 0x000f220000300800 */
[C---:B------:R-:W-:Y:S02]  /*25a50*/  ISETP.LT.OR P5, PT, R0.reuse, 0x9, !P0 ;  /* 0x000000090000780c */ /* 0x040fe400047a1670 */
[C---:B------:R-:W-:Y:S02]  /*25a60*/  ISETP.LT.OR P3, PT, R0.reuse, 0x11, !P1 ;  /* 0x000000110000780c */ /* 0x040fe40004f61670 */
[C---:B------:R-:W-:Y:S02]  /*25a70*/  ISETP.LT.OR P2, PT, R0.reuse, 0x12, !P1 ;  /* 0x000000120000780c */ /* 0x040fe40004f41670 */
[----:B------:R-:W-:-:S07]  /*25a80*/  ISETP.LT.OR P6, PT, R0, 0x12, !P0 ;  /* 0x000000120000780c */ /* 0x000fce00047c1670 */
[----:B------:R-:W-:Y:S01]  /*25a90*/  @!P5 STG.E.U8 desc[UR14][R28.64+0x8], R13 ;  /* 0x0000080d1c00d986 */ /* 0x000fe2000c10110e */
[----:B------:R-:W-:-:S03]  /*25aa0*/  ISETP.LT.OR P5, PT, R0, 0x11, !P0 ;  /* 0x000000110000780c */ /* 0x000fc600047a1670 */
[----:B------:R0:W-:Y:S01]  /*25ab0*/  @!P3 STG.E.U8 desc[UR14][R30.64+0x10], R7 ;  /* 0x000010071e00b986 */ /* 0x0001e2000c10110e */
[----:B------:R-:W-:-:S03]  /*25ac0*/  ISETP.LT.OR P3, PT, R0, 0x19, !P1 ;  /* 0x000000190000780c */ /* 0x000fc60004f61670 */
[----:B------:R1:W-:Y:S01]  /*25ad0*/  @!P2 STG.E.U8 desc[UR14][R30.64+0x11], R9 ;  /* 0x000011091e00a986 */ /* 0x0003e2000c10110e */
[----:B------:R-:W-:Y:S02]  /*25ae0*/  ISETP.LT.OR P2, PT, R0, 0x1a, !P1 ;  /* 0x0000001a0000780c */ /* 0x000fe40004f41670 */
[----:B0-----:R-:W-:Y:S01]  /*25af0*/  F2FP.SATFINITE.E4M3.F32.PACK_AB_MERGE_C R7, RZ, R2, RZ ;  /* 0x00000002ff07723e */ /* 0x001fe200048070ff */
[----:B------:R-:W-:Y:S01]  /*25b00*/  FMUL R2, R40, UR20 ;  /* 0x0000001428027c20 */ /* 0x000fe20008400000 */
[----:B-1----:R-:W-:Y:S01]  /*25b10*/  F2FP.SATFINITE.E4M3.F32.PACK_AB_MERGE_C R9, RZ, R3, RZ ;  /* 0x00000003ff09723e */ /* 0x002fe200048070ff */
[----:B------:R-:W4:Y:S01]  /*25b20*/  LDL.LU R40, [R1+0x2ac] ;  /* 0x0002ac0001287983 */ /* 0x000f220000300800 */
[----:B------:R-:W-:-:S03]  /*25b30*/  F2FP.SATFINITE.E4M3.F32.PACK_AB_MERGE_C R13, RZ, R4, RZ ;  /* 0x00000004ff0d723e */ /* 0x000fc600048070ff */
[----:B------:R0:W-:Y:S01]  /*25b40*/  @!P6 STG.E.U8 desc[UR14][R28.64+0x11], R7 ;  /* 0x000011071c00e986 */ /* 0x0001e2000c10110e */
[----:B------:R-:W-:Y:S01]  /*25b50*/  ISETP.LT.OR P6, PT, R0, 0x1a, !P0 ;  /* 0x0000001a0000780c */ /* 0x000fe200047c1670 */
[----:B------:R-:W-:Y:S02]  /*25b60*/  FMUL R3, R39, UR20 ;  /* 0x0000001427037c20 */ /* 0x000fe40008400000 */
[----:B------:R-:W4:Y:S01]  /*25b70*/  LDL.LU R39, [R1+0x2b0] ;  /* 0x0002b00001277983 */ /* 0x000f220000300800 */
[----:B0-----:R-:W-:-:S03]  /*25b80*/  F2FP.SATFINITE.E4M3.F32.PACK_AB_MERGE_C R7, RZ, R2, RZ ;  /* 0x00000002ff07723e */ /* 0x001fc600048070ff */
[----:B------:R-:W-:Y:S04]  /*25b90*/  @!P5 STG.E.U8 desc[UR14][R28.64+0x10], R11 ;  /* 0x0000100b1c00d986 */ /* 0x000fe8000c10110e */
[----:B------:R0:W-:Y:S04]  /*25ba0*/  @!P3 STG.E.U8 desc[UR14][R30.64+0x18], R9 ;  /* 0x000018091e00b986 */ /* 0x0001e8000c10110e */
[----:B------:R1:W-:Y:S01]  /*25bb0*/  @!P2 STG.E.U8 desc[UR14][R30.64+0x19], R13 ;  /* 0x0000190d1e00a986 */ /* 0x0003e2000c10110e */
[----:B0-----:R-:W-:-:S03]  /*25bc0*/  F2FP.SATFINITE.E4M3.F32.PACK_AB_MERGE_C R9, RZ, R3, RZ ;  /* 0x00000003ff09723e */ /* 0x001fc600048070ff */
[----:B------:R0:W-:Y:S01]  /*25bd0*/  @!P6 STG.E.U8 desc[UR14][R28.64+0x19], R7 ;  /* 0x000019071c00e986 */ /* 0x0001e2000c10110e */
[----:B------:R-:W-:-:S03]  /*25be0*/  FMUL R4, R38, UR20 ;  /* 0x0000001426047c20 */ /* 0x000fc60008400000 */
[----:B------:R-:W4:Y:S02]  /*25bf0*/  LDL.LU R38, [R1+0x2b4] ;  /* 0x0002b40001267983 */ /* 0x000f240000300800 */
[----:B------:R-:W-:Y:S01]  /*25c00*/  F2FP.SATFINITE.E4M3.F32.PACK_AB_MERGE_C R11, RZ, R4, RZ ;  /* 0x00000004ff0b723e */ /* 0x000fe200048070ff */
[----:B------:R-:W-:Y:S02]  /*25c10*/  FMUL R2, R37, UR20 ;  /* 0x0000001425027c20 */ /* 0x000fe40008400000 */
[----:B------:R-:W4:Y:S03]  /*25c20*/  LDL.LU R37, [R1+0x2b8] ;  /* 0x0002b80001257983 */ /* 0x000f260000300800 */
[----:B-1----:R-:W-:Y:S01]  /*25c30*/  F2FP.SATFINITE.E4M3.F32.PACK_AB_MERGE_C R13, RZ, R2, RZ ;  /* 0x00000002ff0d723e */ /* 0x002fe200048070ff */
[----:B------:R-:W-:Y:S02]  /*25c40*/  FMUL R3, R36, UR20 ;  /* 0x0000001424037c20 */ /* 0x000fe40008400000 */
[----:B------:R-:W4:Y:S01]  /*25c50*/  LDL.LU R36, [R1+0x2bc] ;  /* 0x0002bc0001247983 */ /* 0x000f220000300800 */
[----:B--2---:R-:W-:-:S03]  /*25c60*/  FMUL R2, R35, UR20 ;  /* 0x0000001423027c20 */ /* 0x004fc60008400000 */
[----:B------:R-:W2:Y:S02]  /*25c70*/  LDL.LU R35, [R1+0x2c0] ;  /* 0x0002c00001237983 */ /* 0x000ea40000300800 */
[----:B0-----:R-:W-:Y:S01]  /*25c80*/  F2FP.SATFINITE.E4M3.F32.PACK_AB_MERGE_C R7, RZ, R2, RZ ;  /* 0x00000002ff07723e */ /* 0x001fe200048070ff */
[----:B---3--:R-:W-:Y:S02]  /*25c90*/  FMUL R4, R33, UR20 ;  /* 0x0000001421047c20 */ /* 0x008fe40008400000 */
[----:B------:R-:W3:Y:S01]  /*25ca0*/  LDL.LU R33, [R1+0x2c4] ;  /* 0x0002c40001217983 */ /* 0x000ee20000300800 */
[----:B----4-:R-:W-:-:S03]  /*25cb0*/  FMUL R2, R32, UR20 ;  /* 0x0000001420027c20 */ /* 0x010fc60008400000 */
[----:B------:R-:W4:Y:S01]  /*25cc0*/  LDL.LU R32, [R1+0x2c8] ;  /* 0x0002c80001207983 */ /* 0x000f220000300800 */
[C---:B------:R-:W-:Y:S02]  /*25cd0*/  ISETP.LT.OR P5, PT, R0.reuse, 0x19, !P0 ;  /* 0x000000190000780c */ /* 0x040fe400047a1670 */
[C---:B------:R-:W-:Y:S02]  /*25ce0*/  ISETP.LT.OR P3, PT, R0.reuse, 0x21, !P1 ;  /* 0x000000210000780c */ /* 0x040fe40004f61670 */
[C---:B------:R-:W-:Y:S02]  /*25cf0*/  ISETP.LT.OR P2, PT, R0.reuse, 0x22, !P1 ;  /* 0x000000220000780c */ /* 0x040fe40004f41670 */
[----:B------:R-:W-:Y:S02]  /*25d00*/  F2FP.SATFINITE.E4M3.F32.PACK_AB_MERGE_C R5, RZ, R5, RZ ;  /* 0x00000005ff05723e */ /* 0x000fe400048070ff */
[----:B------:R-:W-:-:S05]  /*25d10*/  ISETP.LT.OR P6, PT, R0, 0x22, !P0 ;  /* 0x000000220000780c */ /* 0x000fca00047c1670 */
[----:B------:R0:W-:Y:S01]  /*25d20*/  @!P5 STG.E.U8 desc[UR14][R28.64+0x18], R5 ;  /* 0x000018051c00d986 */ /* 0x0001e2000c10110e */
[----:B------:R-:W-:-:S03]  /*25d30*/  ISETP.LT.OR P5, PT, R0, 0x21, !P0 ;  /* 0x000000210000780c */ /* 0x000fc600047a1670 */
[----:B------:R-:W-:Y:S01]  /*25d40*/  @!P3 STG.E.U8 desc[UR14][R30.64+0x20], R9 ;  /* 0x000020091e00b986 */ /* 0x000fe2000c10110e */
[----:B------:R-:W-:-:S03]  /*25d50*/  ISETP.LT.OR P3, PT, R0, 0x29, !P1 ;  /* 0x000000290000780c */ /* 0x000fc60004f61670 */
[----:B------:R1:W-:Y:S01]  /*25d60*/  @!P2 STG.E.U8 desc[UR14][R30.64+0x21], R11 ;  /* 0x0000210b1e00a986 */ /* 0x0003e2000c10110e */
[----:B------:R-:W-:Y:S02]  /*25d70*/  ISETP.LT.OR P2, PT, R0, 0x2a, !P1 ;  /* 0x0000002a0000780c */ /* 0x000fe40004f41670 */
[----:B0-----:R-:W-:Y:S02]  /*25d80*/  F2FP.SATFINITE.E4M3.F32.PACK_AB_MERGE_C R5, RZ, R3, RZ ;  /* 0x00000003ff05723e */ /* 0x001fe400048070ff */
[----:B-1----:R-:W-:Y:S01]  /*25d90*/  F2FP.SATFINITE.E4M3.F32.PACK_AB_MERGE_C R11, RZ, R2, RZ ;  /* 0x00000002ff0b723e */ /* 0x002fe200048070ff */
[----:B------:R-:W-:Y:S02]  /*25da0*/  FMUL R2, R40, UR20 ;  /* 0x0000001428027c20 */ /* 0x000fe40008400000 */
[----:B------:R-:W4:Y:S01]  /*25db0*/  LDL.LU R40, [R1+0x2cc] ;  /* 0x0002cc0001287983 */ /* 0x000f220000300800 */
[----:B------:R-:W-:-:S03]  /*25dc0*/  F2FP.SATFINITE.E4M3.F32.PACK_AB_MERGE_C R9, RZ, R4, RZ ;  /* 0x00000004ff09723e */ /* 0x000fc600048070ff */
[----:B------:R-:W-:Y:S01]  /*25dd0*/  @!P6 STG.E.U8 desc[UR14][R28.64+0x21], R5 ;  /* 0x000021051c00e986 */ /* 0x000fe2000c10110e */
[----:B------:R-:W-:-:S03]  /*25de0*/  FMUL R3, R39, UR20 ;  /* 0x0000001427037c20 */ /* 0x000fc60008400000 */
[----:B------:R-:W4:Y:S01]  /*25df0*/  LDL.LU R39, [R1+0x2d0] ;  /* 0x0002d00001277983 */ /* 0x000f220000300800 */
[----:B------:R-:W-:-:S03]  /*25e00*/  ISETP.LT.OR P6, PT, R0, 0x2a, !P0 ;  /* 0x0000002a0000780c */ /* 0x000fc600047c1670 */
[----:B------:R-:W-:Y:S04]  /*25e10*/  @!P5 STG.E.U8 desc[UR14][R28.64+0x20], R13 ;  /* 0x0000200d1c00d986 */ /* 0x000fe8000c10110e */
[----:B------:R0:W-:Y:S04]  /*25e20*/  @!P3 STG.E.U8 desc[UR14][R30.64+0x28], R7 ;  /* 0x000028071e00b986 */ /* 0x0001e8000c10110e */
[----:B------:R1:W-:Y:S01]  /*25e30*/  @!P2 STG.E.U8 desc[UR14][R30.64+0x29], R9 ;  /* 0x000029091e00a986 */ /* 0x0003e2000c10110e */
[----:B0-----:R-:W-:Y:S02]  /*25e40*/  F2FP.SATFINITE.E4M3.F32.PACK_AB_MERGE_C R7, RZ, R2, RZ ;  /* 0x00000002ff07723e */ /* 0x001fe400048070ff */
[----:B-1----:R-:W-:-:S03]  /*25e50*/  F2FP.SATFINITE.E4M3.F32.PACK_AB_MERGE_C R9, RZ, R3, RZ ;  /* 0x00000003ff09723e */ /* 0x002fc600048070ff */
[----:B------:R0:W-:Y:S01]  /*25e60*/  @!P6 STG.E.U8 desc[UR14][R28.64+0x29], R7 ;  /* 0x000029071c00e986 */ /* 0x0001e2000c10110e */
[----:B------:R-:W-:-:S03]  /*25e70*/  FMUL R4, R38, UR20 ;  /* 0x0000001426047c20 */ /* 0x000fc60008400000 */
[----:B------:R-:W4:Y:S02]  /*25e80*/  LDL.LU R38, [R1+0x2d4] ;  /* 0x0002d40001267983 */ /* 0x000f240000300800 */
[----:B------:R-:W-:Y:S01]  /*25e90*/  F2FP.SATFINITE.E4M3.F32.PACK_AB_MERGE_C R13, RZ, R4, RZ ;  /* 0x00000004ff0d723e */ /* 0x000fe200048070ff */
        /* <DEDUP_REMOVED lines=21> */
[----:B------:R-:W-:Y:S02]  /*25ff0*/  F2FP.SATFINITE.E4M3.F32.PACK_AB_MERGE_C R5, RZ, R5, RZ ;  /* 0x00000005ff05723e */ /* 0x000fe400048070ff */
[----:B0-----:R-:W-:Y:S02]  /*26000*/  F2FP.SATFINITE.E4M3.F32.PACK_AB_MERGE_C R13, RZ, R2, RZ ;  /* 0x00000002ff0d723e */ /* 0x001fe400048070ff */
[----:B-1----:R-:W-:Y:S01]  /*26010*/  F2FP.SATFINITE.E4M3.F32.PACK_AB_MERGE_C R9, RZ, R3, RZ ;  /* 0x00000003ff09723e */ /* 0x002fe200048070ff */
[----:B------:R-:W-:Y:S02]  /*26020*/  FMUL R3, R40, UR20 ;  /* 0x0000001428037c20 */ /* 0x000fe40008400000 */
[----:B------:R-:W4:Y:S01]  /*26030*/  LDL.LU R40, [R1+0x2ec] ;  /* 0x0002ec0001287983 */ /* 0x000f220000300800 */
[----:B------:R-:W-:Y:S01]  /*26040*/  F2FP.SATFINITE.E4M3.F32.PACK_AB_MERGE_C R11, RZ, R4, RZ ;  /* 0x00000004ff0b723e */ /* 0x000fe200048070ff */
[----:B------:R-:W-:-:S02]  /*26050*/  FMUL R2, R39, UR20 ;  /* 0x0000001427027c20 */ /* 0x000fc40008400000 */
[----:B------:R-:W4:Y:S04]  /*26060*/  LDL.LU R39, [R1+0x2f0] ;  /* 0x0002f00001277983 */ /* 0x000f280000300800 */
[----:B------:R0:W-:Y:S01]  /*26070*/  @!P6 STG.E.U8 desc[UR14][R28.64+0x31], R7 ;  /* 0x000031071c00e986 */ /* 0x0001e2000c10110e */
[----:B------:R-:W-:-:S03]  /*26080*/  ISETP.LT.OR P6, PT, R0, 0x3a, !P0 ;  /* 0x0000003a0000780c */ /* 0x000fc600047c1670 */
[----:B------:R1:W-:Y:S01]  /*26090*/  @!P5 STG.E.U8 desc[UR14][R28.64+0x30], R5 ;  /* 0x000030051c00d986 */ /* 0x0003e2000c10110e */
[----:B0-----:R-:W-:-:S03]  /*260a0*/  F2FP.SATFINITE.E4M3.F32.PACK_AB_MERGE_C R7, RZ, R2, RZ ;  /* 0x00000002ff07723e */ /* 0x001fc600048070ff */
[----:B------:R-:W-:Y:S01]  /*260b0*/  @!P2 STG.E.U8 desc[UR14][R30.64+0x39], R11 ;  /* 0x0000390b1e00a986 */ /* 0x000fe2000c10110e */
[----:B-1----:R-:W-:-:S03]  /*260c0*/  F2FP.SATFINITE.E4M3.F32.PACK_AB_MERGE_C R5, RZ, R3, RZ ;  /* 0x00000003ff05723e */ /* 0x002fc600048070ff */
[----:B------:R0:W-:Y:S04]  /*260d0*/  @!P3 STG.E.U8 desc[UR14][R30.64+0x38], R9 ;  /* 0x000038091e00b986 */ /* 0x0001e8000c10110e */
[----:B------:R4:W-:Y:S01]  /*260e0*/  @!P6 STG.E.U8 desc[UR14][R28.64+0x39], R5 ;  /* 0x000039051c00e986 */ /* 0x0009e2000c10110e */
[----:B------:R-:W-:-:S03]  /*260f0*/  FMUL R4, R38, UR20 ;  /* 0x0000001426047c20 */ /* 0x000fc60008400000 */
[----:B------:R-:W4:Y:S02]  /*26100*/  LDL.LU R38, [R1+0x2f4] ;  /* 0x0002f40001267983 */ /* 0x000f240000300800 */
[----:B0-----:R-:W-:Y:S01]  /*26110*/  F2FP.SATFINITE.E4M3.F32.PACK_AB_MERGE_C R9, RZ, R4, RZ ;  /* 0x00000004ff09723e */ /* 0x001fe200048070ff */
        /* <DEDUP_REMOVED lines=26> */
[----:B------:R0:W-:Y:S01]  /*262c0*/  @!P6 STG.E.U8 desc[UR14][R28.64+0x41], R7 ;  /* 0x000041071c00e986 */ /* 0x0001e2000c10110e */
[----:B------:R-:W-:-:S03]  /*262d0*/  FMUL R3, R39, UR20 ;  /* 0x0000001427037c20 */ /* 0x000fc60008400000 */
[----:B------:R-:W4:Y:S01]  /*262e0*/  LDL.LU R39, [R1+0x310] ;  /* 0x0003100001277983 */ /* 0x000f220000300800 */
[----:B------:R-:W-:Y:S02]  /*262f0*/  ISETP.LT.OR P6, PT, R0, 0x4a, !P0 ;  /* 0x0000004a0000780c */ /* 0x000fe400047c1670 */
[----:B0-----:R-:W-:Y:S01]  /*26300*/  F2FP.SATFINITE.E4M3.F32.PACK_AB_MERGE_C R7, RZ, R2, RZ ;  /* 0x00000002ff07723e */ /* 0x001fe200048070ff */
        /* <DEDUP_REMOVED lines=155> */
[----:B------:R-:W-:Y:S01]  /*26cc0*/  F2FP.SATFINITE.E4M3.F32.PACK_AB_MERGE_C R9, RZ, R4, RZ ;  /* 0x00000004ff09723e */ /* 0x000fe200048070ff */
[----:B------:R-:W-:-:S02]  /*26cd0*/  FMUL R3, R39, UR20 ;  /* 0x0000001427037c20 */ /* 0x000fc40008400000 */
[----:B------:R-:W4:Y:S04]  /*26ce0*/  LDL.LU R39, [R1+0x390] ;  /* 0x0003900001277983 */ /* 0x000f280000300800 */
[----:B------:R-:W-:Y:S04]  /*26cf0*/  @!P6 STG.E.U8 desc[UR14][R28.64+0x81], R5 ;  /* 0x000081051c00e986 */ /* 0x000fe8000c10110e */
[----:B------:R-:W-:Y:S04]  /*26d00*/  @!P5 STG.E.U8 desc[UR14][R28.64+0x80], R13 ;  /* 0x0000800d1c00d986 */ /* 0x000fe8000c10110e */
[----:B------:R0:W-:Y:S04]  /*26d10*/  @!P3 STG.E.U8 desc[UR14][R30.64+0x88], R7 ;  /* 0x000088071e00b986 */ /* 0x0001e8000c10110e */
[----:B------:R1:W-:Y:S01]  /*26d20*/  @!P2 STG.E.U8 desc[UR14][R30.64+0x89], R9 ;  /* 0x000089091e00a986 */ /* 0x0003e2000c10110e */
[----:B0-----:R-:W-:-:S02]  /*26d30*/  F2FP.SATFINITE.E4M3.F32.PACK_AB_MERGE_C R7, RZ, R2, RZ ;  /* 0x00000002ff07723e */ /* 0x001fc400048070ff */
[----:B-1----:R-:W-:Y:S01]  /*26d40*/  F2FP.SATFINITE.E4M3.F32.PACK_AB_MERGE_C R9, RZ, R3, RZ ;  /* 0x00000003ff09723e */ /* 0x002fe200048070ff */
[----:B------:R-:W-:Y:S02]  /*26d50*/  FMUL R4, R38, UR20 ;  /* 0x0000001426047c20 */ /* 0x000fe40008400000 */
[----:B------:R-:W4:Y:S03]  /*26d60*/  LDL.LU R38, [R1+0x394] ;  /* 0x0003940001267983 */ /* 0x000f260000300800 */
[----:B------:R-:W-:Y:S01]  /*26d70*/  F2FP.SATFINITE.E4M3.F32.PACK_AB_MERGE_C R13, RZ, R4, RZ ;  /* 0x00000004ff0d723e */ /* 0x000fe200048070ff */
[----:B------:R-:W-:Y:S02]  /*26d80*/  FMUL R5, R37, UR20 ;  /* 0x0000001425057c20 */ /* 0x000fe40008400000 */
[----:B------:R-:W4:Y:S01]  /*26d90*/  LDL.LU R37, [R1+0x398] ;  /* 0x0003980001257983 */ /* 0x000f220000300800 */
[----:B------:R-:W-:-:S03]  /*26da0*/  FMUL R2, R36, UR20 ;  /* 0x0000001424027c20 */ /* 0x000fc60008400000 */
[----:B------:R-:W4:Y:S01]  /*26db0*/  LDL.LU R36, [R1+0x39c] ;  /* 0x00039c0001247983 */ /* 0x000f220000300800 */
[----:B--2---:R-:W-:-:S03]  /*26dc0*/  FMUL R3, R35, UR20 ;  /* 0x0000001423037c20 */ /* 0x004fc60008400000 */
[----:B------:R-:W2:Y:S01]  /*26dd0*/  LDL.LU R35, [R1+0x3a0] ;  /* 0x0003a00001237983 */ /* 0x000ea20000300800 */
        /* <DEDUP_REMOVED lines=9> */
[----:B------:R0:W-:Y:S01]  /*26e70*/  @!P6 STG.E.U8 desc[UR14][R28.64+0x89], R7 ;  /* 0x000089071c00e986 */ /* 0x0001e2000c10110e */
[----:B------:R-:W-:-:S03]  /*26e80*/  ISETP.LT.OR P6, PT, R0, 0x92, !P0 ;  /* 0x000000920000780c */ /* 0x000fc600047c1670 */
[----:B------:R-:W-:Y:S01]  /*26e90*/  @!P5 STG.E.U8 desc[UR14][R28.64+0x88], R11 ;  /* 0x0000880b1c00d986 */ /* 0x000fe2000c10110e */
[----:B------:R-:W-:-:S03]  /*26ea0*/  ISETP.LT.OR P5, PT, R0, 0x91, !P0 ;  /* 0x000000910000780c */ /* 0x000fc600047a1670 */
[----:B------:R1:W-:Y:S01]  /*26eb0*/  @!P3 STG.E.U8 desc[UR14][R30.64+0x90], R9 ;  /* 0x000090091e00b986 */ /* 0x0003e2000c10110e */
[C---:B------:R-:W-:Y:S02]  /*26ec0*/  ISETP.LT.OR P3, PT, R0.reuse, 0x99, !P1 ;  /* 0x000000990000780c */ /* 0x040fe40004f61670 */
[----:B0-----:R-:W-:Y:S01]  /*26ed0*/  F2FP.SATFINITE.E4M3.F32.PACK_AB_MERGE_C R7, RZ, R2, RZ ;  /* 0x00000002ff07723e */ /* 0x001fe200048070ff */
[----:B------:R-:W-:Y:S01]  /*26ee0*/  @!P2 STG.E.U8 desc[UR14][R30.64+0x91], R13 ;  /* 0x0000910d1e00a986 */ /* 0x000fe2000c10110e */
[----:B------:R-:W-:Y:S02]  /*26ef0*/  ISETP.LT.OR P2, PT, R0, 0x9a, !P1 ;  /* 0x0000009a0000780c */ /* 0x000fe40004f41670 */
        /* <DEDUP_REMOVED lines=86> */
[----:B------:R0:W-:Y:S01]  /*27460*/  @!P6 STG.E.U8 desc[UR14][R28.64+0xb1], R7 ;  /* 0x0000b1071c00e986 */ /* 0x0001e2000c10110e */
[----:B------:R-:W-:-:S03]  /*27470*/  ISETP.LT.OR P6, PT, R0, 0xba, !P0 ;  /* 0x000000ba0000780c */ /* 0x000fc600047c1670 */
[----:B------:R-:W4:Y:S04]  /*27480*/  LDL.LU R39, [R1+0x3f0] ;  /* 0x0003f00001277983 */ /* 0x000f280000300800 */
        /* <DEDUP_REMOVED lines=33> */
[----:B------:R0:W-:Y:S01]  /*276a0*/  @!P6 STG.E.U8 desc[UR14][R28.64+0xc1], R7 ;  /* 0x0000c1071c00e986 */ /* 0x0001e2000c10110e */
[----:B------:R-:W-:-:S03]  /*276b0*/  ISETP.LT.OR P6, PT, R0, 0xca, !P0 ;  /* 0x000000ca0000780c */ /* 0x000fc600047c1670 */
[----:B------:R-:W4:Y:S01]  /*276c0*/  LDL.LU R40, [R1+0x40c] ;  /* 0x00040c0001287983 */ /* 0x000f220000300800 */
[----:B------:R-:W-:Y:S01]  /*276d0*/  F2FP.SATFINITE.E4M3.F32.PACK_AB_MERGE_C R13, RZ, R4, RZ ;  /* 0x00000004ff0d723e */ /* 0x000fe200048070ff */
        /* <DEDUP_REMOVED lines=24> */
[C---:B------:R-:W-:Y:S01]  /*27860*/  ISETP.LT.OR P3, PT, R0.reuse, 0xd1, !P1 ;  /* 0x000000d10000780c */ /* 0x040fe20004f61670 */
[----:B------:R-:W4:Y:S01]  /*27870*/  LDL.LU R42, [R1+0x42c] ;  /* 0x00042c00012a7983 */ /* 0x000f220000300800 */
[C---:B------:R-:W-:Y:S02]  /*27880*/  ISETP.LT.OR P2, PT, R0.reuse, 0xd2, !P1 ;  /* 0x000000d20000780c */ /* 0x040fe40004f41670 */
[----:B------:R-:W-:Y:S02]  /*27890*/  ISETP.LT.OR P6, PT, R0, 0xd2, !P0 ;  /* 0x000000d20000780c */ /* 0x000fe400047c1670 */
[----:B------:R-:W-:-:S05]  /*278a0*/  F2FP.SATFINITE.E4M3.F32.PACK_AB_MERGE_C R5, RZ, R5, RZ ;  /* 0x00000005ff05723e */ /* 0x000fca00048070ff */
[----:B------:R0:W-:Y:S01]  /*278b0*/  @!P5 STG.E.U8 desc[UR14][R28.64+0xc8], R5 ;  /* 0x0000c8051c00d986 */ /* 0x0001e2000c10110e */
[----:B------:R-:W-:-:S03]  /*278c0*/  ISETP.LT.OR P5, PT, R0, 0xd1, !P0 ;  /* 0x000000d10000780c */ /* 0x000fc600047a1670 */
[----:B------:R-:W-:Y:S01]  /*278d0*/  @!P3 STG.E.U8 desc[UR14][R30.64+0xd0], R9 ;  /* 0x0000d0091e00b986 */ /* 0x000fe2000c10110e */
[----:B------:R-:W-:-:S03]  /*278e0*/  ISETP.LT.OR P3, PT, R0, 0xd9, !P1 ;  /* 0x000000d90000780c */ /* 0x000fc60004f61670 */
[----:B------:R1:W-:Y:S01]  /*278f0*/  @!P2 STG.E.U8 desc[UR14][R30.64+0xd1], R11 ;  /* 0x0000d10b1e00a986 */ /* 0x0003e2000c10110e */
[----:B0-----:R-:W-:Y:S02]  /*27900*/  F2FP.SATFINITE.E4M3.F32.PACK_AB_MERGE_C R5, RZ, R3, RZ ;  /* 0x00000003ff05723e */ /* 0x001fe400048070ff */
[----:B------:R-:W-:-:S03]  /*27910*/  ISETP.LT.OR P2, PT, R0, 0xda, !P1 ;  /* 0x000000da0000780c */ /* 0x000fc60004f41670 */
[----:B------:R-:W-:Y:S01]  /*27920*/  @!P6 STG.E.U8 desc[UR14][R28.64+0xd1], R5 ;  /* 0x0000d1051c00e986 */ /* 0x000fe2000c10110e */
[----:B-1----:R-:W-:Y:S02]  /*27930*/  F2FP.SATFINITE.E4M3.F32.PACK_AB_MERGE_C R11, RZ, R2, RZ ;  /* 0x00000002ff0b723e */ /* 0x002fe400048070ff */
[----:B------:R-:W-:Y:S01]  /*27940*/  ISETP.LT.OR P6, PT, R0, 0xda, !P0 ;  /* 0x000000da0000780c */ /* 0x000fe200047c1670 */
[----:B------:R-:W-:Y:S02]  /*27950*/  FMUL R2, R40, UR20 ;  /* 0x0000001428027c20 */ /* 0x000fe40008400000 */
[----:B------:R-:W4:Y:S01]  /*27960*/  LDL.LU R40, [R1+0x430] ;  /* 0x0004300001287983 */ /* 0x000f220000300800 */
[----:B------:R-:W-:-:S03]  /*27970*/  FMUL R3, R39, UR20 ;  /* 0x0000001427037c20 */ /* 0x000fc60008400000 */
[----:B------:R-:W4:Y:S01]  /*27980*/  LDL.LU R39, [R1+0x434] ;  /* 0x0004340001277983 */ /* 0x000f220000300800 */
[----:B------:R-:W-:-:S03]  /*27990*/  F2FP.SATFINITE.E4M3.F32.PACK_AB_MERGE_C R9, RZ, R4, RZ ;  /* 0x00000004ff09723e */ /* 0x000fc600048070ff */
        /* <DEDUP_REMOVED lines=13> */
[----:B--2---:R-:W-:Y:S01]  /*27a70*/  FMUL R3, R35, UR20 ;  /* 0x0000001423037c20 */ /* 0x004fe20008400000 */
[----:B0-----:R-:W-:Y:S02]  /*27a80*/  F2FP.SATFINITE.E4M3.F32.PACK_AB_MERGE_C R7, RZ, R2, RZ ;  /* 0x00000002ff07723e */ /* 0x001fe400048070ff */
        /* <DEDUP_REMOVED lines=15> */
[----:B------:R-:W-:Y:S02]  /*27b80*/  F2FP.SATFINITE.E4M3.F32.PACK_AB_MERGE_C R5, RZ, R5, RZ ;  /* 0x00000005ff05723e */ /* 0x000fe400048070ff */
[----:B0-----:R-:W-:Y:S01]  /*27b90*/  F2FP.SATFINITE.E4M3.F32.PACK_AB_MERGE_C R11, RZ, R4, RZ ;  /* 0x00000004ff0b723e */ /* 0x001fe200048070ff */
[----:B------:R0:W-:Y:S01]  /*27ba0*/  @!P6 STG.E.U8 desc[UR14][R28.64+0xe1], R7 ;  /* 0x0000e1071c00e986 */ /* 0x0001e2000c10110e */
[C---:B------:R-:W-:Y:S02]  /*27bb0*/  ISETP.LT.OR P6, PT, R0.reuse, 0xea, !P0 ;  /* 0x000000ea0000780c */ /* 0x040fe400047c1670 */
[----:B-1----:R-:W-:Y:S01]  /*27bc0*/  F2FP.SATFINITE.E4M3.F32.PACK_AB_MERGE_C R9, RZ, R3, RZ ;  /* 0x00000003ff09723e */ /* 0x002fe200048070ff */
[----:B------:R1:W-:Y:S01]  /*27bd0*/  @!P5 STG.E.U8 desc[UR14][R28.64+0xe0], R5 ;  /* 0x0000e0051c00d986 */ /* 0x0003e2000c10110e */
[----:B------:R-:W-:-:S03]  /*27be0*/  ISETP.LT.OR P5, PT, R0, 0xe9, !P0 ;  /* 0x000000e90000780c */ /* 0x000fc600047a1670 */
[----:B------:R-:W-:Y:S01]  /*27bf0*/  @!P2 STG.E.U8 desc[UR14][R30.64+0xe9], R11 ;  /* 0x0000e90b1e00a986 */ /* 0x000fe2000c10110e */
[----:B------:R-:W-:Y:S01]  /*27c00*/  ISETP.LT.OR P2, PT, R0, 0xf2, !P1 ;  /* 0x000000f20000780c */ /* 0x000fe20004f41670 */
[----:B------:R-:W-:Y:S02]  /*27c10*/  FMUL R3, R42, UR20 ;  /* 0x000000142a037c20 */ /* 0x000fe40008400000 */
[----:B------:R1:W-:Y:S01]  /*27c20*/  @!P3 STG.E.U8 desc[UR14][R30.64+0xe8], R9 ;  /* 0x0000e8091e00b986 */ /* 0x0003e2000c10110e */
[----:B------:R-:W-:Y:S02]  /*27c30*/  ISETP.LT.OR P3, PT, R0, 0xf1, !P1 ;  /* 0x000000f10000780c */ /* 0x000fe40004f61670 */
[----:B------:R-:W-:Y:S01]  /*27c40*/  F2FP.SATFINITE.E4M3.F32.PACK_AB_MERGE_C R13, RZ, R2, RZ ;  /* 0x00000002ff0d723e */ /* 0x000fe200048070ff */
[----:B------:R-:W-:Y:S01]  /*27c50*/  FMUL R4, R39, UR20 ;  /* 0x0000001427047c20 */ /* 0x000fe20008400000 */
[----:B------:R-:W-:Y:S01]  /*27c60*/  FMUL R2, R40, UR20 ;  /* 0x0000001428027c20 */ /* 0x000fe20008400000 */
[----:B------:R-:W-:-:S03]  /*27c70*/  F2FP.SATFINITE.E4M3.F32.PACK_AB_MERGE_C R3, RZ, R3, RZ ;  /* 0x00000003ff03723e */ /* 0x000fc600048070ff */
[----:B0-----:R-:W-:Y:S02]  /*27c80*/  F2FP.SATFINITE.E4M3.F32.PACK_AB_MERGE_C R7, RZ, R4, RZ ;  /* 0x00000004ff07723e */ /* 0x001fe400048070ff */
[----:B-1----:R-:W-:Y:S01]  /*27c90*/  F2FP.SATFINITE.E4M3.F32.PACK_AB_MERGE_C R5, RZ, R2, RZ ;  /* 0x00000002ff05723e */ /* 0x002fe200048070ff */
[----:B------:R-:W-:Y:S01]  /*27ca0*/  @!P5 STG.E.U8 desc[UR14][R28.64+0xe8], R13 ;  /* 0x0000e80d1c00d986 */ /* 0x000fe2000c10110e */
[----:B------:R-:W-:-:S03]  /*27cb0*/  ISETP.LT.OR P5, PT, R0, 0xf1, !P0 ;  /* 0x000000f10000780c */ /* 0x000fc600047a1670 */
[----:B------:R2:W-:Y:S01]  /*27cc0*/  @!P6 STG.E.U8 desc[UR14][R28.64+0xe9], R3 ;  /* 0x0000e9031c00e986 */ /* 0x0005e2000c10110e */
[----:B------:R-:W-:-:S03]  /*27cd0*/  ISETP.LT.OR P6, PT, R0, 0xf2, !P0 ;  /* 0x000000f20000780c */ /* 0x000fc600047c1670 */
[----:B------:R0:W-:Y:S01]  /*27ce0*/  @!P2 STG.E.U8 desc[UR14][R30.64+0xf1], R7 ;  /* 0x0000f1071e00a986 */ /* 0x0001e2000c10110e */
[C---:B------:R-:W-:Y:S02]  /*27cf0*/  ISETP.LT.OR P2, PT, R0.reuse, 0xf9, !P1 ;  /* 0x000000f90000780c */ /* 0x040fe40004f41670 */
[C---:B------:R-:W-:Y:S01]  /*27d00*/  ISETP.LT.OR P1, PT, R0.reuse, 0xfa, !P1 ;  /* 0x000000fa0000780c */ /* 0x040fe20004f21670 */
[----:B------:R4:W-:Y:S01]  /*27d10*/  @!P3 STG.E.U8 desc[UR14][R30.64+0xf0], R5 ;  /* 0x0000f0051e00b986 */ /* 0x0009e2000c10110e */
[C---:B------:R-:W-:Y:S02]  /*27d20*/  ISETP.LT.OR P3, PT, R0.reuse, 0xf9, !P0 ;  /* 0x000000f90000780c */ /* 0x040fe40004761670 */
[----:B------:R-:W-:Y:S01]  /*27d30*/  ISETP.LT.OR P0, PT, R0, 0xfa, !P0 ;  /* 0x000000fa0000780c */ /* 0x000fe20004701670 */
[----:B------:R-:W-:-:S05]  /*27d40*/  FMUL R2, R38, UR20 ;  /* 0x0000001426027c20 */ /* 0x000fca0008400000 */
[----:B------:R-:W-:-:S05]  /*27d50*/  F2FP.SATFINITE.E4M3.F32.PACK_AB_MERGE_C R9, RZ, R2, RZ ;  /* 0x00000002ff09723e */ /* 0x000fca00048070ff */
[----:B------:R1:W-:Y:S01]  /*27d60*/  @!P5 STG.E.U8 desc[UR14][R28.64+0xf0], R9 ;  /* 0x0000f0091c00d986 */ /* 0x0003e2000c10110e */
[----:B------:R-:W-:Y:S01]  /*27d70*/  FMUL R0, R37, UR20 ;  /* 0x0000001425007c20 */ /* 0x000fe20008400000 */
[----:B------:R-:W-:Y:S01]  /*27d80*/  FMUL R2, R36, UR20 ;  /* 0x0000001424027c20 */ /* 0x000fe20008400000 */
[----:B--2---:R-:W-:-:S03]  /*27d90*/  FMUL R3, R35, UR20 ;  /* 0x0000001423037c20 */ /* 0x004fc60008400000 */
[----:B0-----:R-:W-:Y:S02]  /*27da0*/  F2FP.SATFINITE.E4M3.F32.PACK_AB_MERGE_C R7, RZ, R0, RZ ;  /* 0x00000000ff07723e */ /* 0x001fe400048070ff */
[----:B------:R-:W-:Y:S02]  /*27db0*/  F2FP.SATFINITE.E4M3.F32.PACK_AB_MERGE_C R11, RZ, R2, RZ ;  /* 0x00000002ff0b723e */ /* 0x000fe400048070ff */
[----:B------:R-:W-:Y:S01]  /*27dc0*/  F2FP.SATFINITE.E4M3.F32.PACK_AB_MERGE_C R3, RZ, R3, RZ ;  /* 0x00000003ff03723e */ /* 0x000fe200048070ff */
[----:B------:R1:W-:Y:S04]  /*27dd0*/  @!P6 STG.E.U8 desc[UR14][R28.64+0xf1], R7 ;  /* 0x0000f1071c00e986 */ /* 0x0003e8000c10110e */
[----:B------:R1:W-:Y:S04]  /*27de0*/  @!P2 STG.E.U8 desc[UR14][R30.64+0xf8], R11 ;  /* 0x0000f80b1e00a986 */ /* 0x0003e8000c10110e */
[----:B------:R1:W-:Y:S01]  /*27df0*/  @!P1 STG.E.U8 desc[UR14][R30.64+0xf9], R3 ;  /* 0x0000f9031e009986 */ /* 0x0003e2000c10110e */
[----:B---3--:R-:W-:Y:S01]  /*27e00*/  FMUL R4, R33, UR20 ;  /* 0x0000001421047c20 */ /* 0x008fe20008400000 */
[----:B----4-:R-:W-:-:S04]  /*27e10*/  FMUL R5, R32, UR20 ;  /* 0x0000001420057c20 */ /* 0x010fc80008400000 */
[----:B------:R-:W-:Y:S02]  /*27e20*/  F2FP.SATFINITE.E4M3.F32.PACK_AB_MERGE_C R13, RZ, R4, RZ ;  /* 0x00000004ff0d723e */ /* 0x000fe400048070ff */
[----:B------:R-:W-:-:S03]  /*27e30*/  F2FP.SATFINITE.E4M3.F32.PACK_AB_MERGE_C R5, RZ, R5, RZ ;  /* 0x00000005ff05723e */ /* 0x000fc600048070ff */
[----:B------:R1:W-:Y:S04]  /*27e40*/  @!P3 STG.E.U8 desc[UR14][R28.64+0xf8], R13 ;  /* 0x0000f80d1c00b986 */ /* 0x0003e8000c10110e */
[----:B------:R1:W-:Y:S02]  /*27e50*/  @!P0 STG.E.U8 desc[UR14][R28.64+0xf9], R5 ;  /* 0x0000f9051c008986 */ /* 0x0003e4000c10110e */
.L_x_551:
[----:B------:R-:W-:Y:S05]  /*27e60*/  BSYNC B0 ;  /* 0x0000000000007941 */ /* 0x000fea0003800000 */
.L_x_37:
[----:B-12---:R-:W2:Y:S04]  /*27e70*/  LDL.LU R3, [R1+0x458] ;  /* 0x0004580001037983 */ /* 0x006ea80000300800 */
[----:B-----5:R-:W2:Y:S01]  /*27e80*/  LDL.LU R2, [R1+0x45c] ;  /* 0x00045c0001027983 */ /* 0x020ea20000300800 */
[----:B------:R-:W-:Y:S01]  /*27e90*/  ULDC UR6, c[0x0][0xc] ;  /* 0x0000030000067ab9 */ /* 0x000fe20000000800 */
[----:B------:R-:W-:Y:S01]  /*27ea0*/  ULDC UR7, c[0x0][0x10] ;  /* 0x0000040000077ab9 */ /* 0x000fe20000000800 */
[----:B---34-:R-:W2:Y:S01]  /*27eb0*/  LDC R5, c[0x0][0x14] ;  /* 0x00000500ff057b82 */ /* 0x018ea20000000800 */
[----:B------:R-:W-:Y:S01]  /*27ec0*/  UIMAD.WIDE.U32 UR6, UR6, UR7, URZ ;  /* 0x00000007060672a5 */ /* 0x000fe2000f8e003f */
[----:B------:R-:W-:Y:S01]  /*27ed0*/  PRMT R0, RZ, 0x7610, R0 ;  /* 0x00007610ff007816 */ /* 0x000fe20000000000 */
[----:B------:R-:W-:-:S04]  /*27ee0*/  UMOV UR9, 0xffffffff ;  /* 0xffffffff00097882 */ /* 0x000fc80000000000 */
[----:B--2---:R-:W-:-:S04]  /*27ef0*/  IMAD.WIDE.U32 R2, R5, UR6, R2 ;  /* 0x0000000605027c25 */ /* 0x004fc8000f8e0002 */
[----:B------:R-:W-:Y:S01]  /*27f00*/  IMAD R5, R5, UR7, RZ ;  /* 0x0000000705057c24 */ /* 0x000fe2000f8e02ff */
[----:B------:R-:W-:Y:S01]  /*27f10*/  ULDC.64 UR6, c[0x0][0x650] ;  /* 0x0001940000067ab9 */ /* 0x000fe20000000a00 */
[----:B------:R-:W-:Y:S01]  /*27f20*/  IMAD.MOV.U32 R11, RZ, RZ, R2 ;  /* 0x000000ffff0b7224 */ /* 0x000fe200078e0002 */
[----:B------:R-:W-:Y:S01]  /*27f30*/  ISETP.GE.U32.AND P0, PT, R2, UR6, PT ;  /* 0x0000000602007c0c */ /* 0x000fe2000bf06070 */
[----:B------:R-:W-:Y:S02]  /*27f40*/  IMAD.IADD R13, R3, 0x1, R5 ;  /* 0x00000001030d7824 */ /* 0x000fe400078e0205 */
[----:B------:R-:W-:-:S03]  /*27f50*/  IMAD.MOV.U32 R2, RZ, RZ, -0x1 ;  /* 0xffffffffff027424 */ /* 0x000fc600078e00ff */
[----:B------:R1:W-:Y:S01]  /*27f60*/  STL [R1+0x458], R13 ;  /* 0x0004580d01007387 */ /* 0x0003e20000100800 */
[----:B------:R-:W-:-:S03]  /*27f70*/  ISETP.GE.U32.AND.EX P0, PT, R13, UR7, PT, P0 ;  /* 0x000000070d007c0c */ /* 0x000fc6000bf06100 */
[----:B------:R1:W-:Y:S04]  /*27f80*/  STL [R1+0x45c], R11 ;  /* 0x00045c0b01007387 */ /* 0x0003e80000100800 */
[----:B------:R1:W-:Y:S06]  /*27f90*/  STL [R1+0x460], R2 ;  /* 0x0004600201007387 */ /* 0x0003ec0000100800 */
[----:B------:R-:W-:Y:S05]  /*27fa0*/  @P0 BRA `(.L_x_552) ;  /* 0x0000000400740947 */ /* 0x000fea0003800000 */
[----:B------:R-:W2:Y:S01]  /*27fb0*/  S2R R8, SR_CTAID.X ;  /* 0x0000000000087919 */ /* 0x000ea20000002500 */
[----:B------:R-:W-:Y:S01]  /*27fc0*/  ULDC.64 UR18, c[0x0][0x628] ;  /* 0x00018a0000127ab9 */ /* 0x000fe20000000a00 */
[----:B------:R-:W3:Y:S01]  /*27fd0*/  LDC R9, c[0x0][0x144] ;  /* 0x00005100ff097b82 */ /* 0x000ee20000000800 */
[----:B------:R-:W-:Y:S01]  /*27fe0*/  ULDC UR6, c[0x0][0x150] ;  /* 0x0000540000067ab9 */ /* 0x000fe20000000800 */
[----:B------:R-:W4:Y:S01]  /*27ff0*/  S2R R12, SR_CTAID.Y ;  /* 0x00000000000c7919 */ /* 0x000f220000002600 */
[----:B------:R-:W-:Y:S01]  /*28000*/  ISETP.NE.U32.AND P0, PT, RZ, UR18, PT ;  /* 0x00000012ff007c0c */ /* 0x000fe2000bf05070 */
[----:B------:R-:W-:Y:S01]  /*28010*/  ULDC UR23, c[0x0][0x630] ;  /* 0x00018c0000177ab9 */ /* 0x000fe20000000800 */
[----:B------:R-:W-:Y:S02]  /*28020*/  R2UR UR16, R11 ;  /* 0x000000000b1072ca */ /* 0x000fe400000e0000 */
[----:B------:R-:W-:Y:S01]  /*28030*/  ISETP.NE.AND.EX P0, PT, RZ, UR19, PT, P0 ;  /* 0x00000013ff007c0c */ /* 0x000fe2000bf05300 */
[----:B0-----:R-:W0:Y:S01]  /*28040*/  LDC.64 R6, c[0x0][0x620] ;  /* 0x00018800ff067b82 */ /* 0x001e220000000a00 */
[----:B------:R-:W-:-:S02]  /*28050*/  R2UR UR17, R13 ;  /* 0x000000000d1172ca */ /* 0x000fc400000e0000 */
[----:B--2---:R-:W-:-:S05]  /*28060*/  I2FP.F32.U32 R0, R8 ;  /* 0x0000000800007245 */ /* 0x004fca0000201000 */
[----:B------:R-:W-:-:S06]  /*28070*/  FMUL R0, R0, UR6 ;  /* 0x0000000600007c20 */ /* 0x000fcc0008400000 */
[----:B------:R-:W2:Y:S01]  /*28080*/  F2I.U32.TRUNC.NTZ R0, R0 ;  /* 0x0000000000007305 */ /* 0x000ea2000020f000 */
[----:B----4-:R-:W-:Y:S05]  /*28090*/  @!P0 BRA `(.L_x_553) ;  /* 0x0000000000308947 */ /* 0x010fea0003800000 */
        /* <DEDUP_REMOVED lines=12> */
.L_x_553:
[----:B------:R-:W-:Y:S01]  /*28160*/  USHF.R.U64 UR9, UR16, UR23, UR17 ;  /* 0x0000001710097299 */ /* 0x000fe20008001211 */
[----:B------:R-:W4:Y:S01]  /*28170*/  LDC.64 R22, c[0x0][0x640] ;  /* 0x00019000ff167b82 */ /* 0x000f220000000a00 */
[----:B------:R-:W-:Y:S01]  /*28180*/  USHF.R.U32.HI UR6, URZ, UR23, UR17 ;  /* 0x000000173f067299 */ /* 0x000fe20008011611 */
[----:B--2---:R-:W-:Y:S02]  /*28190*/  IMAD.MOV R10, RZ, RZ, -R0 ;  /* 0x000000ffff0a7224 */ /* 0x004fe400078e0a00 */
[----:B-1----:R-:W-:Y:S01]  /*281a0*/  IMAD.MOV.U32 R2, RZ, RZ, R11 ;  /* 0x000000ffff027224 */ /* 0x002fe200078e000b */
[----:B------:R-:W-:Y:S01]  /*281b0*/  IADD3 R5, P0, RZ, -UR9, RZ ;  /* 0x80000009ff057c10 */ /* 0x000fe2000ff1e0ff */
[----:B---3--:R-:W-:Y:S02]  /*281c0*/  IMAD R18, R9, R10, R8 ;  /* 0x0000000a09127224 */ /* 0x008fe400078e0208 */
[----:B------:R-:W1:Y:S02]  /*281d0*/  LDC R4, c[0x0][0x618] ;  /* 0x00018600ff047b82 */ /* 0x000e640000000800 */
[----:B------:R-:W-:Y:S01]  /*281e0*/  IMAD.X R3, RZ, RZ, ~UR6, P0 ;  /* 0x80000006ff037e24 */ /* 0x000fe200080e06ff */
[----:B------:R-:W-:-:S03]  /*281f0*/  ULDC UR6, c[0x0][0x154] ;  /* 0x0000550000067ab9 */ /* 0x000fc60000000800 */
[-C--:B0-----:R-:W-:Y:S02]  /*28200*/  IMAD R0, R3, R6.reuse, RZ ;  /* 0x0000000603007224 */ /* 0x081fe400078e02ff */
[----:B------:R-:W0:Y:S01]  /*28210*/  LDC R14, c[0x0][0x608] ;  /* 0x00018200ff0e7b82 */ /* 0x000e220000000800 */
[----:B------:R-:W-:Y:S02]  /*28220*/  IMAD.MOV.U32 R3, RZ, RZ, R13 ;  /* 0x000000ffff037224 */ /* 0x000fe400078e000d */
[----:B------:R-:W-:-:S05]  /*28230*/  IMAD.WIDE.U32 R2, R5, R6, R2 ;  /* 0x0000000605027225 */ /* 0x000fca00078e0002 */
[----:B------:R-:W2:Y:S01]  /*28240*/  LDC R20, c[0x0][0x658] ;  /* 0x00019600ff147b82 */ /* 0x000ea20000000800 */
[----:B------:R-:W-:Y:S01]  /*28250*/  IMAD R5, R5, R7, R0 ;  /* 0x0000000705057224 */ /* 0x000fe200078e0200 */
[----:B------:R-:W-:Y:S01]  /*28260*/  I2FP.F32.U32 R0, R12 ;  /* 0x0000000c00007245 */ /* 0x000fe20000201000 */
[----:B------:R-:W-:Y:S01]  /*28270*/  IMAD.MOV.U32 R7, RZ, RZ, 0x1 ;  /* 0x00000001ff077424 */ /* 0x000fe200078e00ff */
[----:B----4-:R-:W-:Y:S01]  /*28280*/  ISETP.NE.U32.AND P0, PT, R22, RZ, PT ;  /* 0x000000ff1600720c */ /* 0x010fe20003f05070 */
[----:B------:R-:W-:Y:S02]  /*28290*/  IMAD.IADD R3, R3, 0x1, R5 ;  /* 0x0000000103037824 */ /* 0x000fe400078e0205 */
[----:B------:R-:W-:Y:S01]  /*282a0*/  FMUL R0, R0, UR6 ;  /* 0x0000000600007c20 */ /* 0x000fe20008400000 */
[----:B------:R-:W3:Y:S01]  /*282b0*/  LDC R15, c[0x0][0x148] ;  /* 0x00005200ff0f7b82 */ /* 0x000ee20000000800 */
[----:B------:R-:W-:Y:S01]  /*282c0*/  ISETP.NE.AND.EX P0, PT, R23, RZ, PT, P0 ;  /* 0x000000ff1700720c */ /* 0x000fe20003f05300 */
[----:B------:R-:W-:Y:S01]  /*282d0*/  IMAD.MOV.U32 R5, RZ, RZ, -0x1 ;  /* 0xffffffffff057424 */ /* 0x000fe200078e00ff */
[-CC-:B-1----:R-:W-:Y:S01]  /*282e0*/  SHF.R.U64 R10, R2, R4.reuse, R3.reuse ;  /* 0x00000004020a7219 */ /* 0x182fe20000001203 */
[----:B------:R1:W4:Y:S01]  /*282f0*/  F2I.U32.TRUNC.NTZ R13, R0 ;  /* 0x00000000000d7305 */ /* 0x000322000020f000 */
[----:B------:R-:W-:-:S03]  /*28300*/  SHF.R.U32.HI R3, RZ, R4, R3 ;  /* 0x00000004ff037219 */ /* 0x000fc60000011603 */
[----:B------:R-:W1:Y:S01]  /*28310*/  LDC R16, c[0x0][0x600] ;  /* 0x00018000ff107b82 */ /* 0x000e620000000800 */
[-CC-:B0-----:R-:W-:Y:S02]  /*28320*/  SHF.R.U64 R8, R10, R14.reuse, R3.reuse ;  /* 0x0000000e0a087219 */ /* 0x181fe40000001203 */
[----:B------:R-:W-:-:S05]  /*28330*/  SHF.R.U32.HI R3, RZ, R14, R3 ;  /* 0x0000000eff037219 */ /* 0x000fca0000011603 */
[----:B------:R-:W0:Y:S01]  /*28340*/  LDC R17, c[0x0][0x648] ;  /* 0x00019200ff117b82 */ /* 0x000e220000000800 */
[-CC-:B--2---:R-:W-:Y:S02]  /*28350*/  SHF.R.U64 R11, R8, R20.reuse, R3.reuse ;  /* 0x00000014080b7219 */ /* 0x184fe40000001203 */
[-C--:B------:R-:W-:Y:S02]  /*28360*/  SHF.L.U32 R5, R5, R20.reuse, RZ ;  /* 0x0000001405057219 */ /* 0x080fe400000006ff */
[-C--:B------:R-:W-:Y:S01]  /*28370*/  SHF.R.U32.HI R3, RZ, R20.reuse, R3 ;  /* 0x00000014ff037219 */ /* 0x080fe20000011603 */
[----:B------:R-:W-:Y:S01]  /*28380*/  IMAD.MOV.U32 R2, RZ, RZ, R11 ;  /* 0x000000ffff027224 */ /* 0x000fe200078e000b */
[----:B------:R-:W-:Y:S01]  /*28390*/  SHF.L.U32 R20, R7, R20, RZ ;  /* 0x0000001407147219 */ /* 0x000fe200000006ff */
[----:B------:R-:W2:Y:S01]  /*283a0*/  LDC R19, c[0x0][0x638] ;  /* 0x00018e00ff137b82 */ /* 0x000ea20000000800 */
[----:B------:R-:W-:-:S07]  /*283b0*/  LOP3.LUT R41, RZ, R5, RZ, 0x33, !PT ;  /* 0x00000005ff297212 */ /* 0x000fce00078e33ff */
[----:B------:R-:W0:Y:S01]  /*283c0*/  LDC R21, c[0x0][0x610] ;  /* 0x00018400ff157b82 */ /* 0x000e220000000800 */
[----:B----4-:R-:W-:Y:S05]  /*283d0*/  @!P0 BRA `(.L_x_554) ;  /* 0x0000000000288947 */ /* 0x010fea0003800000 */
[----:B-1----:R-:W1:Y:S02]  /*283e0*/  LDC R0, c[0x0][0x64c] ;  /* 0x00019300ff007b82 */ /* 0x002e640000000800 */
[----:B-1----:R-:W-:-:S05]  /*283f0*/  IADD3 R7, P0, R11, R0, RZ ;  /* 0x000000000b077210 */ /* 0x002fca0007f1e0ff */
        /* <DEDUP_REMOVED lines=8> */
.L_x_554:
[----:B01----:R-:W-:Y:S01]  /*28480*/  SHF.R.U64 R0, R2, R17, R3 ;  /* 0x0000001102007219 */ /* 0x003fe20000001203 */
[----:B------:R-:W-:Y:S01]  /*28490*/  VIADD R3, R16, 0xffffffff ;  /* 0xffffffff10037836 */ /* 0x000fe20000000000 */
[----:B------:R-:W-:Y:S01]  /*284a0*/  LOP3.LUT R41, R8, R41, RZ, 0xc0, !PT ;  /* 0x0000002908297212 */ /* 0x000fe200078ec0ff */
[----:B------:R-:W-:Y:S02]  /*284b0*/  IMAD.MOV R13, RZ, RZ, -R13 ;  /* 0x000000ffff0d7224 */ /* 0x000fe400078e0a0d */
[----:B------:R-:W-:Y:S01]  /*284c0*/  IMAD.MOV R2, RZ, RZ, -R0 ;  /* 0x000000ffff027224 */ /* 0x000fe200078e0a00 */
[----:B------:R-:W-:Y:S01]  /*284d0*/  LOP3.LUT R3, R10, R3, RZ, 0xc0, !PT ;  /* 0x000000030a037212 */ /* 0x000fe200078ec0ff */
[----:B------:R-:W-:Y:S02]  /*284e0*/  IMAD R41, R20, R0, R41 ;  /* 0x0000000014297224 */ /* 0x000fe400078e0229 */
[----:B---3--:R-:W-:Y:S02]  /*284f0*/  @P4 IMAD R18, R15, R13, R12 ;  /* 0x0000000d0f124224 */ /* 0x008fe400078e020c */
[----:B--2---:R-:W-:-:S02]  /*28500*/  IMAD R0, R2, R19, R11 ;  /* 0x0000001302007224 */ /* 0x004fc400078e020b */
[----:B------:R-:W-:Y:S02]  /*28510*/  IMAD R41, R41, R21, R18 ;  /* 0x0000001529297224 */ /* 0x000fe400078e0212 */
[----:B------:R-:W-:Y:S02]  /*28520*/  IMAD R2, R0, R16, R3 ;  /* 0x0000001000027224 */ /* 0x000fe400078e0203 */
[----:B------:R-:W-:-:S03]  /*28530*/  IMAD.MOV.U32 R4, RZ, RZ, 0x1 ;  /* 0x00000001ff047424 */ /* 0x000fc600078e00ff */
[----:B------:R-:W-:Y:S02]  /*28540*/  SEL R3, R2, R41, !P4 ;  /* 0x0000002902037207 */ /* 0x000fe40006000000 */
[----:B------:R-:W-:Y:S02]  /*28550*/  PRMT R0, R4, 0x7610, R0 ;  /* 0x0000761004007816 */ /* 0x000fe40000000000 */
[----:B------:R-:W-:Y:S01]  /*28560*/  SEL R41, R41, R2, !P4 ;  /* 0x0000000229297207 */ /* 0x000fe20006000000 */
[----:B------:R2:W-:Y:S06]  /*28570*/  STL [R1+0x460], R3 ;  /* 0x0004600301007387 */ /* 0x0005ec0000100800 */
.L_x_552:
[----:B------:R3:W-:Y:S01]  /*28580*/  STL [R1+0x464], R41 ;  /* 0x0004642901007387 */ /* 0x0007e20000100800 */
[----:B------:R-:W-:-:S13]  /*28590*/  LOP3.LUT P0, RZ, R0, 0xff, RZ, 0xc0, !PT ;  /* 0x000000ff00ff7812 */ /* 0x000fda000780c0ff */
[----:B---3--:R-:W-:Y:S05]  /*285a0*/  @P0 BRA `(.L_x_555) ;  /* 0xfffffd8c004c0947 */ /* 0x008fea000383ffff */
[----:B------:R-:W-:Y:S05]  /*285b0*/  EXIT ;  /* 0x000000000000794d */ /* 0x000fea0003800000 */
.L_x_7:
[----:B0-----:R-:W2:Y:S01]  /*285c0*/  LDL R16, [R1+0x45c] ;  /* 0x00045c0001107983 */ /* 0x001ea20000100800 */
[----:B------:R-:W-:-:S03]  /*285d0*/  ULDC.64 UR4, c[0x0][0x650] ;  /* 0x0001940000047ab9 */ /* 0x000fc60000000a00 */
[----:B------:R-:W3:Y:S01]  /*285e0*/  LDL R20, [R1+0x458] ;  /* 0x0004580001147983 */ /* 0x000ee20000100800 */
[----:B------:R-:W-:Y:S01]  /*285f0*/  PRMT R0, RZ, 0x7610, R0 ;  /* 0x00007610ff007816 */ /* 0x000fe20000000000 */
[----:B------:R-:W-:Y:S02]  /*28600*/  IMAD.MOV.U32 R5, RZ, RZ, -0x1 ;  /* 0xffffffffff057424 */ /* 0x000fe400078e00ff */
[----:B------:R-:W-:Y:S02]  /*28610*/  IMAD.MOV.U32 R4, RZ, RZ, -0x1 ;  /* 0xffffffffff047424 */ /* 0x000fe400078e00ff */
[----:B------:R-:W-:Y:S01]  /*28620*/  IMAD.MOV.U32 R10, RZ, RZ, -0x1 ;  /* 0xffffffffff0a7424 */ /* 0x000fe200078e00ff */
[----:B--2---:R-:W-:-:S04]  /*28630*/  ISETP.GE.U32.AND P0, PT, R16, UR4, PT ;  /* 0x0000000410007c0c */ /* 0x004fc8000bf06070 */
[----:B---3--:R-:W-:-:S13]  /*28640*/  ISETP.GE.U32.AND.EX P0, PT, R20, UR5, PT, P0 ;  /* 0x0000000514007c0c */ /* 0x008fda000bf06100 */
[----:B------:R-:W-:Y:S05]  /*28650*/  @P0 BRA `(.L_x_556) ;  /* 0x0000000400300947 */ /* 0x000fea0003800000 */
[----:B------:R-:W0:Y:S01]  /*28660*/  LDC.64 R14, c[0x0][0x628] ;  /* 0x00018a00ff0e7b82 */ /* 0x000e220000000a00 */
[----:B------:R-:W-:Y:S02]  /*28670*/  IMAD.MOV.U32 R8, RZ, RZ, R16 ;  /* 0x000000ffff087224 */ /* 0x000fe400078e0010 */
[----:B------:R-:W-:-:S05]  /*28680*/  IMAD.MOV.U32 R9, RZ, RZ, R20 ;  /* 0x000000ffff097224 */ /* 0x000fca00078e0014 */
[----:B------:R-:W1:Y:S08]  /*28690*/  LDC R10, c[0x0][0x630] ;  /* 0x00018c00ff0a7b82 */ /* 0x000e700000000800 */
[----:B------:R-:W2:Y:S01]  /*286a0*/  LDC.64 R18, c[0x0][0x620] ;  /* 0x00018800ff127b82 */ /* 0x000ea20000000a00 */
[----:B0-----:R-:W-:-:S04]  /*286b0*/  ISETP.NE.U32.AND P0, PT, R14, RZ, PT ;  /* 0x000000ff0e00720c */ /* 0x001fc80003f05070 */
[----:B------:R-:W-:-:S13]  /*286c0*/  ISETP.NE.AND.EX P0, PT, R15, RZ, PT, P0 ;  /* 0x000000ff0f00720c */ /* 0x000fda0003f05300 */
[----:B-12---:R-:W-:Y:S05]  /*286d0*/  @!P0 BRA `(.L_x_557) ;  /* 0x0000000000288947 */ /* 0x006fea0003800000 */
[----:B------:R-:W0:Y:S02]  /*286e0*/  LDC R0, c[0x0][0x634] ;  /* 0x00018d00ff007b82 */ /* 0x000e240000000800 */
[----:B0-----:R-:W-:-:S05]  /*286f0*/  IADD3 R9, P0, R16, R0, RZ ;  /* 0x0000000010097210 */ /* 0x001fca0007f1e0ff */
        /* <DEDUP_REMOVED lines=8> */
.L_x_557:
[----:B------:R-:W0:Y:S01]  /*28780*/  LDC.64 R22, c[0x0][0x640] ;  /* 0x00019000ff167b82 */ /* 0x000e220000000a00 */
[-CC-:B------:R-:W-:Y:S01]  /*28790*/  SHF.R.U64 R14, R8, R10.reuse, R9.reuse ;  /* 0x0000000a080e7219 */ /* 0x180fe20000001209 */
[----:B------:R-:W-:Y:S01]  /*287a0*/  IMAD.MOV.U32 R4, RZ, RZ, R16 ;  /* 0x000000ffff047224 */ /* 0x000fe200078e0010 */
[----:B------:R-:W-:Y:S01]  /*287b0*/  SHF.R.U32.HI R0, RZ, R10, R9 ;  /* 0x0000000aff007219 */ /* 0x000fe20000011609 */
[----:B------:R-:W-:Y:S01]  /*287c0*/  IMAD.MOV.U32 R24, RZ, RZ, 0x1 ;  /* 0x00000001ff187424 */ /* 0x000fe200078e00ff */
[----:B------:R-:W-:-:S03]  /*287d0*/  IADD3 R7, P0, RZ, -R14, RZ ;  /* 0x8000000eff077210 */ /* 0x000fc60007f1e0ff */
[----:B------:R-:W1:Y:S02]  /*287e0*/  LDC R6, c[0x0][0x618] ;  /* 0x00018600ff067b82 */ /* 0x000e640000000800 */
[----:B------:R-:W-:-:S04]  /*287f0*/  IMAD.X R5, RZ, RZ, ~R0, P0 ;  /* 0x000000ffff057224 */ /* 0x000fc800000e0e00 */
[-C--:B------:R-:W-:Y:S02]  /*28800*/  IMAD R0, R5, R18.reuse, RZ ;  /* 0x0000001205007224 */ /* 0x080fe400078e02ff */
[----:B------:R-:W2:Y:S01]  /*28810*/  LDC R8, c[0x0][0x608] ;  /* 0x00018200ff087b82 */ /* 0x000ea20000000800 */
[----:B------:R-:W-:Y:S02]  /*28820*/  IMAD.MOV.U32 R5, RZ, RZ, R20 ;  /* 0x000000ffff057224 */ /* 0x000fe400078e0014 */
[----:B------:R-:W-:-:S05]  /*28830*/  IMAD.WIDE.U32 R4, R7, R18, R4 ;  /* 0x0000001207047225 */ /* 0x000fca00078e0004 */
[----:B------:R-:W3:Y:S01]  /*28840*/  LDC R21, c[0x0][0x658] ;  /* 0x00019600ff157b82 */ /* 0x000ee20000000800 */
[----:B------:R-:W-:Y:S01]  /*28850*/  IMAD R7, R7, R19, R0 ;  /* 0x0000001307077224 */ /* 0x000fe200078e0200 */
[----:B0-----:R-:W-:-:S03]  /*28860*/  ISETP.NE.U32.AND P0, PT, R22, RZ, PT ;  /* 0x000000ff1600720c */ /* 0x001fc60003f05070 */
[----:B------:R-:W-:Y:S01]  /*28870*/  IMAD.IADD R5, R5, 0x1, R7 ;  /* 0x0000000105057824 */ /* 0x000fe200078e0207 */
[----:B------:R-:W-:Y:S02]  /*28880*/  ISETP.NE.AND.EX P0, PT, R23, RZ, PT, P0 ;  /* 0x000000ff1700720c */ /* 0x000fe40003f05300 */
[----:B------:R-:W0:Y:S02]  /*28890*/  LDC R16, c[0x0][0x600] ;  /* 0x00018000ff107b82 */ /* 0x000e240000000800 */
[-CC-:B-1----:R-:W-:Y:S01]  /*288a0*/  SHF.R.U64 R10, R4, R6.reuse, R5.reuse ;  /* 0x00000006040a7219 */ /* 0x182fe20000001205 */
[----:B------:R-:W-:Y:S01]  /*288b0*/  IMAD.MOV.U32 R4, RZ, RZ, -0x1 ;  /* 0xffffffffff047424 */ /* 0x000fe200078e00ff */
[----:B------:R-:W-:-:S04]  /*288c0*/  SHF.R.U32.HI R5, RZ, R6, R5 ;  /* 0x00000006ff057219 */ /* 0x000fc80000011605 */
[----:B------:R-:W1:Y:S01]  /*288d0*/  LDC R18, c[0x0][0x648] ;  /* 0x00019200ff127b82 */ /* 0x000e620000000800 */
[-CC-:B--2---:R-:W-:Y:S02]  /*288e0*/  SHF.R.U64 R17, R10, R8.reuse, R5.reuse ;  /* 0x000000080a117219 */ /* 0x184fe40000001205 */
[----:B------:R-:W-:-:S05]  /*288f0*/  SHF.R.U32.HI R0, RZ, R8, R5 ;  /* 0x00000008ff007219 */ /* 0x000fca0000011605 */
[----:B------:R-:W2:Y:S01]  /*28900*/  LDC R20, c[0x0][0x638] ;  /* 0x00018e00ff147b82 */ /* 0x000ea20000000800 */
[-C--:B---3--:R-:W-:Y:S02]  /*28910*/  SHF.L.U32 R4, R4, R21.reuse, RZ ;  /* 0x0000001504047219 */ /* 0x088fe400000006ff */
[-CC-:B------:R-:W-:Y:S02]  /*28920*/  SHF.R.U64 R19, R17, R21.reuse, R0.reuse ;  /* 0x0000001511137219 */ /* 0x180fe40000001200 */
[----:B------:R-:W-:Y:S02]  /*28930*/  LOP3.LUT R26, RZ, R4, RZ, 0x33, !PT ;  /* 0x00000004ff1a7212 */ /* 0x000fe400078e33ff */
[----:B------:R-:W-:Y:S01]  /*28940*/  SHF.R.U32.HI R5, RZ, R21, R0 ;  /* 0x00000015ff057219 */ /* 0x000fe20000011600 */
[----:B------:R-:W3:Y:S01]  /*28950*/  LDC R25, c[0x0][0x610] ;  /* 0x00018400ff197b82 */ /* 0x000ee20000000800 */
[----:B------:R-:W-:Y:S01]  /*28960*/  IMAD.MOV.U32 R4, RZ, RZ, R19 ;  /* 0x000000ffff047224 */ /* 0x000fe200078e0013 */
[----:B------:R-:W-:Y:S06]  /*28970*/  @!P0 BRA `(.L_x_558) ;  /* 0x0000000000288947 */ /* 0x000fec0003800000 */
        /* <DEDUP_REMOVED lines=10> */
.L_x_558:
[----:B-1----:R-:W-:Y:S01]  /*28a20*/  SHF.R.U64 R3, R4, R18, R5 ;  /* 0x0000001204037219 */ /* 0x002fe20000001205 */
[----:B0-----:R-:W-:Y:S01]  /*28a30*/  VIADD R5, R16, 0xffffffff ;  /* 0xffffffff10057836 */ /* 0x001fe20000000000 */
[----:B------:R-:W-:Y:S01]  /*28a40*/  SHF.L.U32 R24, R24, R21, RZ ;  /* 0x0000001518187219 */ /* 0x000fe200000006ff */
[----:B------:R-:W-:Y:S01]  /*28a50*/  @P4 IMAD R11, R13, R12, R2 ;  /* 0x0000000c0d0b4224 */ /* 0x000fe200078e0202 */
[----:B------:R-:W-:Y:S01]  /*28a60*/  LOP3.LUT R0, R17, R26, RZ, 0xc0, !PT ;  /* 0x0000001a11007212 */ /* 0x000fe200078ec0ff */
[----:B------:R-:W-:-:S04]  /*28a70*/  IMAD.MOV R4, RZ, RZ, -R3 ;  /* 0x000000ffff047224 */ /* 0x000fc800078e0a03 */
[----:B------:R-:W-:Y:S01]  /*28a80*/  IMAD R2, R24, R3, R0 ;  /* 0x0000000318027224 */ /* 0x000fe200078e0200 */
[----:B------:R-:W-:Y:S01]  /*28a90*/  LOP3.LUT R3, R10, R5, RZ, 0xc0, !PT ;  /* 0x000000050a037212 */ /* 0x000fe200078ec0ff */
[----:B--2---:R-:W-:Y:S02]  /*28aa0*/  IMAD R0, R4, R20, R19 ;  /* 0x0000001404007224 */ /* 0x004fe400078e0213 */
[----:B---3--:R-:W-:Y:S02]  /*28ab0*/  IMAD R5, R2, R25, R11 ;  /* 0x0000001902057224 */ /* 0x008fe400078e020b */
[----:B------:R-:W-:Y:S02]  /*28ac0*/  IMAD.MOV.U32 R4, RZ, RZ, 0x1 ;  /* 0x00000001ff047424 */ /* 0x000fe400078e00ff */
[----:B------:R-:W-:Y:S02]  /*28ad0*/  IMAD R2, R0, R16, R3 ;  /* 0x0000001000027224 */ /* 0x000fe400078e0203 */
[----:B------:R-:W-:Y:S01]  /*28ae0*/  IMAD.MOV.U32 R10, RZ, RZ, R14 ;  /* 0x000000ffff0a7224 */ /* 0x000fe200078e000e */
[----:B------:R-:W-:-:S02]  /*28af0*/  PRMT R0, R4, 0x7610, R0 ;  /* 0x0000761004007816 */ /* 0x000fc40000000000 */
[----:B------:R-:W-:Y:S02]  /*28b00*/  SEL R4, R2, R5, !P4 ;  /* 0x0000000502047207 */ /* 0x000fe40006000000 */
[----:B------:R-:W-:-:S07]  /*28b10*/  SEL R5, R5, R2, !P4 ;  /* 0x0000000205057207 */ /* 0x000fce0006000000 */
.L_x_556:
[----:B------:R-:W-:-:S08]  /*28b20*/  NOP ;  /* 0x0000000000007918 */ /* 0x000fd00000000000 */
[----:B------:R-:W0:-:S00]  /*28b30*/  USETMAXREG.DEALLOC.CTAPOOL 0x18 ;  /* 0x00000018000079c8 */ /* 0x000e0000080e0500 */
[----:B------:R-:W-:-:S13]  /*28b40*/  ISETP.NE.AND P0, PT, RZ, UR8, PT ;  /* 0x00000008ff007c0c */ /* 0x000fda000bf05270 */
[----:B------:R-:W-:Y:S05]  /*28b50*/  @P0 EXIT ;  /* 0x000000000000094d */ /* 0x000fea0003800000 */
[----:B0-----:R-:W-:Y:S01]  /*28b60*/  LOP3.LUT P0, RZ, R0, 0xff, RZ, 0xc0, !PT ;  /* 0x000000ff00ff7812 */ /* 0x001fe2000780c0ff */
[----:B------:R-:W-:Y:S02]  /*28b70*/  IMAD.MOV.U32 R6, RZ, RZ, 0x1 ;  /* 0x00000001ff067424 */ /* 0x000fe400078e00ff */
[----:B------:R-:W-:-:S10]  /*28b80*/  IMAD.MOV.U32 R7, RZ, RZ, RZ ;  /* 0x000000ffff077224 */ /* 0x000fd400078e00ff */
[----:B------:R-:W-:Y:S05]  /*28b90*/  @!P0 BRA `(.L_x_559) ;  /* 0x0000000c008c8947 */ /* 0x000fea0003800000 */
[----:B------:R-:W0:Y:S01]  /*28ba0*/  LDC R0, c[0x0][0x28c] ;  /* 0x0000a300ff007b82 */ /* 0x000e220000000800 */
[----:B------:R-:W-:Y:S01]  /*28bb0*/  ULDC UR5, c[0x0][0x658] ;  /* 0x0001960000057ab9 */ /* 0x000fe20000000800 */
[----:B------:R-:W-:Y:S01]  /*28bc0*/  UMOV UR9, 0xffffffff ;  /* 0xffffffff00097882 */ /* 0x000fe20000000000 */
[----:B------:R-:W-:Y:S01]  /*28bd0*/  UMOV UR11, 0x1 ;  /* 0x00000001000b7882 */ /* 0x000fe20000000000 */
[----:B------:R-:W-:Y:S01]  /*28be0*/  USHF.L.U32 UR9, UR9, UR5, URZ ;  /* 0x0000000509097299 */ /* 0x000fe2000800063f */
[----:B------:R-:W-:Y:S01]  /*28bf0*/  BSSY B0, `(.L_x_559) ;  /* 0x00000dd000007945 */ /* 0x000fe20003800000 */
[----:B------:R-:W-:Y:S01]  /*28c00*/  ULDC UR7, c[0x0][0xc] ;  /* 0x0000030000077ab9 */ /* 0x000fe20000000800 */
[----:B------:R-:W-:Y:S01]  /*28c10*/  ULDC UR10, c[0x0][0x10] ;  /* 0x00000400000a7ab9 */ /* 0x000fe20000000800 */
[----:B------:R-:W1:Y:S01]  /*28c20*/  S2UR UR6, SR_CgaCtaId ;  /* 0x00000000000679c3 */ /* 0x000e620000008800 */
[----:B------:R-:W-:Y:S01]  /*28c30*/  ULOP3.LUT UR15, URZ, UR9, URZ, 0x33, !UPT ;  /* 0x000000093f0f7292 */ /* 0x000fe2000f8e333f */
[----:B------:R-:W-:Y:S01]  /*28c40*/  IMAD.MOV.U32 R9, RZ, RZ, 0x1 ;  /* 0x00000001ff097424 */ /* 0x000fe200078e00ff */
[----:B------:R-:W-:Y:S01]  /*28c50*/  ULDC UR4, c[0x0][0x600] ;  /* 0x0001800000047ab9 */ /* 0x000fe20000000800 */
[----:B------:R-:W-:Y:S01]  /*28c60*/  IMAD.MOV.U32 R6, RZ, RZ, 0x1 ;  /* 0x00000001ff067424 */ /* 0x000fe200078e00ff */
[----:B------:R-:W-:Y:S01]  /*28c70*/  UMOV UR18, 0x5 ;  /* 0x0000000500127882 */ /* 0x000fe20000000000 */
[----:B------:R-:W-:Y:S01]  /*28c80*/  IMAD.MOV.U32 R7, RZ, RZ, RZ ;  /* 0x000000ffff077224 */ /* 0x000fe200078e00ff */
[----:B------:R-:W-:-:S02]  /*28c90*/  ULOP3.LUT UR27, UR13, 0x2, URZ, 0xfc, !UPT ;  /* 0x000000020d1b7892 */ /* 0x000fc4000f8efc3f */
[----:B------:R-:W-:Y:S02]  /*28ca0*/  UIADD3 UR4, UR4, -0x1, URZ ;  /* 0xffffffff04047890 */ /* 0x000fe4000fffe03f */
[----:B------:R-:W-:Y:S01]  /*28cb0*/  USHF.L.U32 UR5, UR11, UR5, URZ ;  /* 0x000000050b057299 */ /* 0x000fe2000800063f */
[----:B------:R-:W-:Y:S01]  /*28cc0*/  ULDC.64 UR28, c[0x0][0x198] ;  /* 0x00006600001c7ab9 */ /* 0x000fe20000000a00 */
[----:B0-----:R-:W-:-:S05]  /*28cd0*/  VIADD R0, R0, 0x7f ;  /* 0x0000007f00007836 */ /* 0x001fca0000000000 */
[----:B------:R-:W-:Y:S01]  /*28ce0*/  SHF.R.S32.HI R3, RZ, 0x1f, R0 ;  /* 0x0000001fff037819 */ /* 0x000fe20000011400 */
[----:B-1----:R-:W-:-:S03]  /*28cf0*/  ULOP3.LUT UR8, UR6, 0x1, URZ, 0xc0, !UPT ;  /* 0x0000000106087892 */ /* 0x002fc6000f8ec03f */
[----:B------:R-:W-:Y:S01]  /*28d00*/  LEA.HI R0, R3, R0, RZ, 0x7 ;  /* 0x0000000003007211 */ /* 0x000fe200078f38ff */
[----:B------:R-:W-:Y:S02]  /*28d10*/  USHF.R.U32.HI UR30, URZ, 0x1, UR6 ;  /* 0x000000013f1e7899 */ /* 0x000fe40008011606 */
[----:B------:R-:W-:Y:S01]  /*28d20*/  USHF.L.U32 UR14, UR6, 0x7, URZ ;  /* 0x00000007060e7899 */ /* 0x000fe2000800063f */
[----:B------:R-:W-:Y:S01]  /*28d30*/  SHF.R.S32.HI R0, RZ, 0x7, R0 ;  /* 0x00000007ff007819 */ /* 0x000fe20000011400 */
[----:B------:R-:W-:Y:S02]  /*28d40*/  USHF.L.U32 UR31, UR6, 0xe, URZ ;  /* 0x0000000e061f7899 */ /* 0x000fe4000800063f */
[----:B------:R-:W-:Y:S02]  /*28d50*/  ULOP3.LUT UR6, UR6, 0xfffffffe, URZ, 0xc0, !UPT ;  /* 0xfffffffe06067892 */ /* 0x000fe4000f8ec03f */
[----:B------:R-:W-:Y:S01]  /*28d60*/  UISETP.GT.U32.AND UP0, UPT, UR8, 0xffff, UPT ;  /* 0x0000ffff0800788c */ /* 0x000fe2000bf04070 */
[----:B------:R-:W-:Y:S01]  /*28d70*/  VIADD R15, R0, 0x1 ;  /* 0x00000001000f7836 */ /* 0x000fe20000000000 */
[----:B------:R-:W-:-:S02]  /*28d80*/  USHF.L.U32 UR16, UR11, UR6, URZ ;  /* 0x000000060b107299 */ /* 0x000fc4000800063f */
[----:B------:R-:W-:Y:S02]  /*28d90*/  ULOP3.LUT UR9, UR6, 0x1, URZ, 0xfc, !UPT ;  /* 0x0000000106097892 */ /* 0x000fe4000f8efc3f */
[----:B------:R-:W-:Y:S02]  /*28da0*/  UIMAD.WIDE.U32 UR6, UR7, UR10, URZ ;  /* 0x0000000a070672a5 */ /* 0x000fe4000f8e003f */
[----:B------:R-:W-:Y:S01]  /*28db0*/  USEL UR8, UR8, 0xffff, !UP0 ;  /* 0x0000ffff08087887 */ /* 0x000fe2000c000000 */
[----:B------:R-:W-:Y:S01]  /*28dc0*/  ULDC UR10, c[0x0][0x14] ;  /* 0x00000500000a7ab9 */ /* 0x000fe20000000800 */
[----:B------:R-:W-:Y:S02]  /*28dd0*/  USHF.L.U32 UR9, UR11, UR9, URZ ;  /* 0x000000090b097299 */ /* 0x000fe4000800063f */
[----:B------:R-:W-:Y:S02]  /*28de0*/  UIMAD.WIDE.U32 UR24, UR6, UR10, URZ ;  /* 0x0000000a061872a5 */ /* 0x000fe4000f8e003f */
[----:B------:R-:W-:-:S02]  /*28df0*/  UIMAD UR17, UR7, UR10, URZ ;  /* 0x0000000a071172a4 */ /* 0x000fc4000f8e023f */
[----:B------:R-:W-:Y:S02]  /*28e00*/  ULOP3.LUT UR8, UR8, 0xffff, URZ, 0xc0, !UPT ;  /* 0x0000ffff08087892 */ /* 0x000fe4000f8ec03f */
[----:B------:R-:W-:Y:S02]  /*28e10*/  ULOP3.LUT UR14, UR14, 0x80, URZ, 0xc0, !UPT ;  /* 0x000000800e0e7892 */ /* 0x000fe4000f8ec03f */
[----:B------:R-:W-:Y:S02]  /*28e20*/  ULOP3.LUT UR16, UR16, UR9, URZ, 0xfc, !UPT ;  /* 0x0000000910107292 */ /* 0x000fe4000f8efc3f */
[----:B------:R-:W-:Y:S02]  /*28e30*/  UIADD3 UR17, UR25, UR17, URZ ;  /* 0x0000001119117290 */ /* 0x000fe4000fffe03f */
[----:B------:R-:W-:-:S12]  /*28e40*/  USHF.L.U32 UR18, UR18, UR8, URZ ;  /* 0x0000000812127299 */ /* 0x000fd8000800063f */
.L_x_570:
[----:B------:R-:W-:-:S03]  /*28e50*/  UMOV UR6, 0xffffffff ;  /* 0xffffffff00067882 */ /* 0x000fc60000000000 */
[----:B------:R-:W-:Y:S05]  /*28e60*/  BRA.DIV UR6, `(.L_x_560) ;  /* 0x0000000e06b07947 */ /* 0x000fea000b800000 */
[----:B------:R-:W-:-:S13]  /*28e70*/  ELECT P0, URZ, PT ;  /* 0x00000000003f782f */ /* 0x000fda0003800000 */
.L_x_580:
[----:B------:R-:W0:Y:S01]  /*28e80*/  LDC R2, c[0x0][0x28c] ;  /* 0x0000a300ff027b82 */ /* 0x000e220000000800 */
[----:B------:R-:W-:Y:S01]  /*28e90*/  BSSY B1, `(.L_x_561) ;  /* 0x000003c000017945 */ /* 0x000fe20003800000 */
[----:B0-----:R-:W-:-:S13]  /*28ea0*/  ISETP.LT.OR P0, PT, R2, 0x1, !P0 ;  /* 0x000000010200780c */ /* 0x001fda0004701670 */
[----:B------:R-:W-:Y:S05]  /*28eb0*/  @P0 BRA `(.L_x_562) ;  /* 0x0000000000e40947 */ /* 0x000fea0003800000 */
[----:B------:R-:W-:Y:S01]  /*28ec0*/  LEA R2, R5, UR30, 0x1 ;  /* 0x0000001e05027c11 */ /* 0x000fe2000f8e08ff */
[----:B------:R-:W-:Y:S01]  /*28ed0*/  IMAD.MOV.U32 R13, RZ, RZ, RZ ;  /* 0x000000ffff0d7224 */ /* 0x000fe200078e00ff */
[----:B------:R-:W-:Y:S01]  /*28ee0*/  LEA R4, R4, UR14, 0x8 ;  /* 0x0000000e04047c11 */ /* 0x000fe2000f8e40ff */
[----:B------:R-:W-:Y:S02]  /*28ef0*/  IMAD.MOV.U32 R3, RZ, RZ, R15 ;  /* 0x000000ffff037224 */ /* 0x000fe400078e000f */
[----:B------:R-:W-:Y:S02]  /*28f00*/  IMAD.SHL.U32 R2, R2, 0x80, RZ ;  /* 0x0000008002027824 */ /* 0x000fe400078e00ff */
[----:B------:R-:W-:Y:S02]  /*28f10*/  IMAD.MOV.U32 R5, RZ, RZ, R6 ;  /* 0x000000ffff057224 */ /* 0x000fe400078e0006 */
[----:B------:R-:W-:-:S07]  /*28f20*/  IMAD.MOV.U32 R8, RZ, RZ, R7 ;  /* 0x000000ffff087224 */ /* 0x000fce00078e0007 */
.L_x_565:
[----:B------:R-:W0:Y:S01]  /*28f30*/  S2R R12, SR_CgaCtaId ;  /* 0x00000000000c7919 */ /* 0x000e220000008800 */
[----:B------:R-:W-:Y:S01]  /*28f40*/  MOV R11, 0x400 ;  /* 0x00000400000b7802 */ /* 0x000fe20000000f00 */
[----:B------:R-:W1:Y:S03]  /*28f50*/  S2R R14, SR_TID.X ;  /* 0x00000000000e7919 */ /* 0x000e660000002100 */
[----:B0-----:R-:W-:Y:S02]  /*28f60*/  LEA R17, R12, R11, 0x18 ;  /* 0x0000000b0c117211 */ /* 0x001fe400078ec0ff */
[----:B------:R-:W-:Y:S02]  /*28f70*/  SHF.L.U32 R11, R5, 0x1f, RZ ;  /* 0x0000001f050b7819 */ /* 0x000fe400000006ff */
[----:B-1----:R-:W-:Y:S01]  /*28f80*/  LOP3.LUT P1, RZ, R14, 0x7f, RZ, 0xc0, !PT ;  /* 0x0000007f0eff7812 */ /* 0x002fe2000782c0ff */
[----:B------:R-:W-:-:S04]  /*28f90*/  IMAD R12, R8, 0x8, R17 ;  /* 0x00000008080c7824 */ /* 0x000fc800078e0211 */
[----:B------:R-:W0:Y:S02]  /*28fa0*/  SYNCS.PHASECHK.TRANS64.TRYWAIT P0, [R12+URZ+0x18], R11 ;  /* 0x0000180b0c0075a7 */ /* 0x000e24000800017f */
[----:B0-----:R-:W-:Y:S06]  /*28fb0*/  @!P0 BRA `(.L_x_563) ;  /* 0x0000000c007c8947 */ /* 0x001fec0003800000 */
.L_x_581:
[----:B0-----:R-:W0:Y:S01]  /*28fc0*/  @!P1 LDC R11, c[0x0][0x500] ;  /* 0x00014000ff0b9b82 */ /* 0x001e220000000800 */
[----:B------:R-:W-:-:S04]  /*28fd0*/  UPRMT UR6, UR27, 0x9910, URZ ;  /* 0x000099101b067896 */ /* 0x000fc8000800003f */
[----:B------:R-:W-:-:S06]  /*28fe0*/  UISETP.NE.AND UP0, UPT, UR6, 0x2, UPT ;  /* 0x000000020600788c */ /* 0x000fcc000bf05270 */
[----:B------:R-:W-:Y:S01]  /*28ff0*/  PLOP3.LUT P0, PT, PT, PT, UP0, 0x80, 0x0 ;  /* 0x000000000000781c */ /* 0x000fe20003f0f008 */
[----:B0-----:R0:W-:-:S12]  /*29000*/  @!P1 SYNCS.ARRIVE.TRANS64 RZ, [R12+URZ], R11 ;  /* 0x0000000b0cff99a7 */ /* 0x0011d8000800003f */
[----:B------:R-:W-:Y:S05]  /*29010*/  @P0 BRA `(.L_x_564) ;  /* 0x0000000000040947 */ /* 0x000fea0003800000 */
[----:B------:R-:W-:Y:S01]  /*29020*/  BPT.TRAP 0x1 ;  /* 0x000000040000795c */ /* 0x000fe20000300000 */
.L_x_564:
[----:B------:R-:W-:Y:S01]  /*29030*/  R2UR UR7, R8 ;  /* 0x00000000080772ca */ /* 0x000fe200000e0000 */
[----:B------:R-:W-:Y:S01]  /*29040*/  VIADD R3, R3, 0xffffffff ;  /* 0xffffffff03037836 */ /* 0x000fe20000000000 */
[----:B------:R-:W-:Y:S01]  /*29050*/  R2UR UR22, R17 ;  /* 0x00000000111672ca */ /* 0x000fe200000e0000 */
[----:B------:R-:W-:Y:S01]  /*29060*/  UIADD3 UR6, UP0, UR28, 0xf0, URZ ;  /* 0x000000f01c067890 */ /* 0x000fe2000ff1e03f */
[----:B------:R-:W-:Y:S01]  /*29070*/  R2UR UR23, R2 ;  /* 0x00000000021772ca */ /* 0x000fe200000e0000 */
[----:B------:R-:W-:Y:S01]  /*29080*/  UIADD3 UR34, UP1, UR28, 0x1f0, URZ ;  /* 0x000001f01c227890 */ /* 0x000fe2000ff3e03f */
[----:B------:R-:W-:Y:S01]  /*29090*/  R2UR UR9, R12 ;  /* 0x000000000c0972ca */ /* 0x000fe200000e0000 */
[----:B------:R-:W-:Y:S01]  /*290a0*/  UPRMT UR19, URZ, 0x5410, UR18 ;  /* 0x000054103f137896 */ /* 0x000fe20008000012 */
[----:B------:R-:W-:Y:S01]  /*290b0*/  R2UR UR10, R13 ;  /* 0x000000000d0a72ca */ /* 0x000fe200000e0000 */
[----:B------:R-:W-:Y:S01]  /*290c0*/  VIADD R8, R8, 0x1 ;  /* 0x0000000108087836 */ /* 0x000fe20000000000 */
[----:B------:R-:W-:Y:S01]  /*290d0*/  R2UR UR12, R10 ;  /* 0x000000000a0c72ca */ /* 0x000fe200000e0000 */
[----:B------:R-:W-:Y:S01]  /*290e0*/  UPRMT UR32, URZ, 0x5410, UR16 ;  /* 0x000054103f207896 */ /* 0x000fe20008000010 */
[----:B------:R-:W-:Y:S01]  /*290f0*/  R2UR UR26, R4 ;  /* 0x00000000041a72ca */ /* 0x000fe200000e0000 */
[----:B------:R-:W-:Y:S01]  /*29100*/  USHF.L.U32 UR7, UR7, 0xf, URZ ;  /* 0x0000000f07077899 */ /* 0x000fe2000800063f */
[----:B------:R-:W-:Y:S01]  /*29110*/  ISETP.GT.AND P1, PT, R3, 0x1, PT ;  /* 0x000000010300780c */ /* 0x000fe20003f24270 */
[----:B------:R-:W-:Y:S01]  /*29120*/  UIADD3.X UR35, URZ, UR29, URZ, UP1, !UPT ;  /* 0x0000001d3f237290 */ /* 0x000fe20008ffe43f */
[C---:B------:R-:W-:Y:S01]  /*29130*/  ISETP.NE.AND P0, PT, R8.reuse, 0x3, PT ;  /* 0x000000030800780c */ /* 0x040fe20003f05270 */
[----:B------:R-:W-:Y:S01]  /*29140*/  ULEA UR8, UR30, UR7, 0xe ;  /* 0x000000071e087291 */ /* 0x000fe2000f8e703f */
[----:B------:R-:W-:Y:S01]  /*29150*/  VIADD R13, R13, 0x80 ;  /* 0x000000800d0d7836 */ /* 0x000fe20000000000 */
[----:B------:R-:W-:Y:S01]  /*29160*/  ULOP3.LUT UR11, UR7, 0x4000, UR31, 0xf8, !UPT ;  /* 0x00004000070b7892 */ /* 0x000fe2000f8ef81f */
[----:B0-----:R-:W-:Y:S01]  /*29170*/  SEL R12, RZ, 0x1, P0 ;  /* 0x00000001ff0c7807 */ /* 0x001fe20000000000 */
[----:B------:R-:W-:Y:S01]  /*29180*/  UIADD3 UR8, UR22, 0x100, UR8 ;  /* 0x0000010016087890 */ /* 0x000fe2000fffe008 */
[----:B------:R-:W-:Y:S01]  /*29190*/  SEL R8, R8, RZ, P0 ;  /* 0x000000ff08087207 */ /* 0x000fe20000000000 */
[----:B------:R-:W-:Y:S01]  /*291a0*/  UIADD3.X UR7, URZ, UR29, URZ, UP0, !UPT ;  /* 0x0000001d3f077290 */ /* 0x000fe200087fe43f */
[----:B------:R-:W-:Y:S01]  /*291b0*/  LOP3.LUT R5, R5, R12, RZ, 0x3c, !PT ;  /* 0x0000000c05057212 */ /* 0x000fe200078e3cff */
[----:B------:R-:W-:Y:S01]  /*291c0*/  UIADD3 UR22, UR22, 0x18100, UR11 ;  /* 0x0001810016167890 */ /* 0x000fe2000fffe00b */
[----:B------:R-:W-:Y:S01]  /*291d0*/  UMOV UR20, 0x0 ;  /* 0x0000000000147882 */ /* 0x000fe20000000000 */
[----:B------:R-:W-:Y:S01]  /*291e0*/  UMOV UR21, 0x10000000 ;  /* 0x1000000000157882 */ /* 0x000fe20000000000 */
[----:B------:R-:W-:-:S04]  /*291f0*/  UMOV UR11, UR23 ;  /* 0x00000017000b7c82 */ /* 0x000fc80008000000 */
[----:B------:R0:W-:Y:S02]  /*29200*/  UTMALDG.3D.MULTICAST [UR8], [UR6], UR19, desc[UR20] ;  /* 0x00001408060073b4 */ /* 0x0001e40008011813 */
[----:B0-----:R-:W-:Y:S01]  /*29210*/  UMOV UR8, UR22 ;  /* 0x0000001600087c82 */ /* 0x001fe20008000000 */
[----:B------:R-:W-:Y:S02]  /*29220*/  UMOV UR11, UR26 ;  /* 0x0000001a000b7c82 */ /* 0x000fe40008000000 */
[----:B------:R0:W-:Y:S02]  /*29230*/  UTMALDG.3D.MULTICAST [UR8], [UR34], UR32, desc[UR20] ;  /* 0x00001408220073b4 */ /* 0x0001e40008011820 */
[----:B0-----:R-:W-:Y:S05]  /*29240*/  @P1 BRA `(.L_x_565) ;  /* 0xfffffffc00381947 */ /* 0x001fea000383ffff */
.L_x_562:
[----:B------:R-:W-:Y:S05]  /*29250*/  BSYNC B1 ;  /* 0x0000000000017941 */ /* 0x000fea0003800000 */
.L_x_561:
[----:B------:R-:W2:Y:S01]  /*29260*/  LDL.LU R16, [R1+0x458] ;  /* 0x0004580001107983 */ /* 0x000ea20000300800 */
[----:B------:R-:W-:Y:S01]  /*29270*/  LOP3.LUT P0, RZ, R9, 0xff, RZ, 0xc0, !PT ;  /* 0x000000ff09ff7812 */ /* 0x000fe2000780c0ff */
[C---:B------:R-:W-:Y:S01]  /*29280*/  IMAD.IADD R4, R0.reuse, 0x1, R7 ;  /* 0x0000000100047824 */ /* 0x040fe200078e0207 */
[----:B------:R-:W-:Y:S01]  /*29290*/  ULDC.64 UR6, c[0x0][0x650] ;  /* 0x0001940000067ab9 */ /* 0x000fe20000000a00 */
[----:B------:R-:W3:Y:S01]  /*292a0*/  LDL.LU R14, [R1+0x45c] ;  /* 0x00045c00010e7983 */ /* 0x000ee20000300800 */
[----:B------:R-:W-:Y:S01]  /*292b0*/  ISETP.GE.U32.AND P1, PT, R0, 0x3, PT ;  /* 0x000000030000780c */ /* 0x000fe20003f26070 */
[----:B------:R-:W-:Y:S01]  /*292c0*/  BSSY B1, `(.L_x_566) ;  /* 0x000006d000017945 */ /* 0x000fe20003800000 */
[----:B------:R-:W-:Y:S01]  /*292d0*/  IMAD.MOV.U32 R10, RZ, RZ, -0x1 ;  /* 0xffffffffff0a7424 */ /* 0x000fe200078e00ff */
[----:B------:R-:W-:-:S06]  /*292e0*/  PRMT R9, RZ, 0x7610, R9 ;  /* 0x00007610ff097816 */ /* 0x000fcc0000000009 */
[----:B------:R-:W0:Y:S01]  /*292f0*/  @P0 S2R R3, SR_CgaCtaId ;  /* 0x0000000000030919 */ /* 0x000e220000008800 */
[----:B------:R-:W-:-:S04]  /*29300*/  @P0 MOV R2, 0x400 ;  /* 0x0000040000020802 */ /* 0x000fc80000000f00 */
[----:B0-----:R-:W-:-:S04]  /*29310*/  @P0 LEA R2, R3, R2, 0x18 ;  /* 0x0000000203020211 */ /* 0x001fc800078ec0ff */
[----:B------:R0:W-:Y:S01]  /*29320*/  @P0 SYNCS.ARRIVE.TRANS64.A1T0 RZ, [R2+URZ+0x48], RZ ;  /* 0x000048ff02ff09a7 */ /* 0x0001e2000810003f */
[----:B------:R-:W-:-:S04]  /*29330*/  ISETP.GT.U32.AND P0, PT, R4, 0x2, PT ;  /* 0x000000020400780c */ /* 0x000fc80003f04070 */
[----:B------:R-:W-:Y:S01]  /*29340*/  ISETP.LT.U32.AND P0, PT, R0, 0x3, P0 ;  /* 0x000000030000780c */ /* 0x000fe20000701070 */
[----:B0-----:R-:W-:-:S05]  /*29350*/  IMAD.WIDE.U32 R2, R4, -0x55555555, RZ ;  /* 0xaaaaaaab04027825 */ /* 0x001fca00078e00ff */
[----:B------:R-:W-:Y:S02]  /*29360*/  SHF.R.U32.HI R5, RZ, 0x1, R3 ;  /* 0x00000001ff057819 */ /* 0x000fe40000011603 */
[----:B------:R-:W-:Y:S02]  /*29370*/  SEL R3, RZ, 0x1, !P0 ;  /* 0x00000001ff037807 */ /* 0x000fe40004000000 */
[----:B------:R-:W-:Y:S01]  /*29380*/  PRMT R2, RZ, 0x7610, R2 ;  /* 0x00007610ff027816 */ /* 0x000fe20000000002 */
[----:B------:R-:W-:Y:S01]  /*29390*/  IMAD R7, R5, -0x3, R4 ;  /* 0xfffffffd05077824 */ /* 0x000fe200078e0204 */
[----:B------:R-:W-:Y:S01]  /*293a0*/  LOP3.LUT R6, R6, R3, RZ, 0x3c, !PT ;  /* 0x0000000306067212 */ /* 0x000fe200078e3cff */
[----:B------:R-:W-:-:S03]  /*293b0*/  IMAD.MOV.U32 R4, RZ, RZ, -0x1 ;  /* 0xffffffffff047424 */ /* 0x000fc600078e00ff */
[----:B------:R-:W-:Y:S01]  /*293c0*/  @P1 LOP3.LUT R6, R6, 0x1, R5, 0x78, !PT ;  /* 0x0000000106061812 */ /* 0x000fe200078e7805 */
[----:B------:R-:W-:Y:S01]  /*293d0*/  IMAD.MOV.U32 R5, RZ, RZ, -0x1 ;  /* 0xffffffffff057424 */ /* 0x000fe200078e00ff */
[----:B---3--:R-:W-:-:S04]  /*293e0*/  IADD3 R14, P0, R14, UR24, RZ ;  /* 0x000000180e0e7c10 */ /* 0x008fc8000ff1e0ff */
[----:B--2---:R-:W-:Y:S01]  /*293f0*/  IADD3.X R16, R16, UR17, RZ, P0, !PT ;  /* 0x0000001110107c10 */ /* 0x004fe200087fe4ff */
[----:B------:R0:W-:Y:S01]  /*29400*/  STL [R1+0x45c], R14 ;  /* 0x00045c0e01007387 */ /* 0x0001e20000100800 */
[----:B------:R-:W-:-:S03]  /*29410*/  ISETP.GE.U32.AND P0, PT, R14, UR6, PT ;  /* 0x000000060e007c0c */ /* 0x000fc6000bf06070 */
[----:B------:R0:W-:Y:S01]  /*29420*/  STL [R1+0x458], R16 ;  /* 0x0004581001007387 */ /* 0x0001e20000100800 */
[----:B------:R-:W-:-:S13]  /*29430*/  ISETP.GE.U32.AND.EX P0, PT, R16, UR7, PT, P0 ;  /* 0x0000000710007c0c */ /* 0x000fda000bf06100 */
[----:B0-----:R-:W-:Y:S05]  /*29440*/  @P0 BRA `(.L_x_567) ;  /* 0x0000000400500947 */ /* 0x001fea0003800000 */
[----:B------:R-:W0:Y:S01]  /*29450*/  S2R R8, SR_CTAID.X ;  /* 0x0000000000087919 */ /* 0x000e220000002500 */
[----:B------:R-:W-:Y:S01]  /*29460*/  ULDC UR6, c[0x0][0x150] ;  /* 0x0000540000067ab9 */ /* 0x000fe20000000800 */
[----:B------:R-:W1:Y:S01]  /*29470*/  LDC R3, c[0x0][0x144] ;  /* 0x00005100ff037b82 */ /* 0x000e620000000800 */
[----:B------:R-:W-:Y:S01]  /*29480*/  ULDC UR9, c[0x0][0x630] ;  /* 0x00018c0000097ab9 */ /* 0x000fe20000000800 */
[----:B------:R-:W2:Y:S06]  /*29490*/  S2R R5, SR_CTAID.Y ;  /* 0x0000000000057919 */ /* 0x000eac0000002600 */
[----:B------:R-:W3:Y:S01]  /*294a0*/  LDC R12, c[0x0][0x148] ;  /* 0x00005200ff0c7b82 */ /* 0x000ee20000000800 */
[----:B0-----:R-:W-:-:S02]  /*294b0*/  I2FP.F32.U32 R2, R8 ;  /* 0x0000000800027245 */ /* 0x001fc40000201000 */
[----:B--2---:R-:W-:-:S03]  /*294c0*/  I2FP.F32.U32 R4, R5 ;  /* 0x0000000500047245 */ /* 0x004fc60000201000 */
[----:B------:R-:W-:Y:S01]  /*294d0*/  FMUL R2, R2, UR6 ;  /* 0x0000000602027c20 */ /* 0x000fe20008400000 */
[----:B------:R-:W-:Y:S02]  /*294e0*/  ULDC UR6, c[0x0][0x154] ;  /* 0x0000550000067ab9 */ /* 0x000fe40000000800 */
[----:B------:R-:W-:Y:S01]  /*294f0*/  FMUL R10, R4, UR6 ;  /* 0x00000006040a7c20 */ /* 0x000fe20008400000 */
[----:B------:R-:W-:Y:S02]  /*29500*/  ULDC.64 UR6, c[0x0][0x628] ;  /* 0x00018a0000067ab9 */ /* 0x000fe40000000a00 */
[----:B------:R-:W0:Y:S01]  /*29510*/  F2I.U32.TRUNC.NTZ R2, R2 ;  /* 0x0000000200027305 */ /* 0x000e22000020f000 */
[----:B------:R-:W-:-:S04]  /*29520*/  ISETP.NE.U32.AND P0, PT, RZ, UR6, PT ;  /* 0x00000006ff007c0c */ /* 0x000fc8000bf05070 */
[----:B------:R-:W-:-:S03]  /*29530*/  ISETP.NE.AND.EX P0, PT, RZ, UR7, PT, P0 ;  /* 0x00000007ff007c0c */ /* 0x000fc6000bf05300 */
[----:B------:R-:W2:Y:S01]  /*29540*/  F2I.U32.TRUNC.NTZ R10, R10 ;  /* 0x0000000a000a7305 */ /* 0x000ea2000020f000 */
[----:B0-----:R-:W-:Y:S02]  /*29550*/  IMAD.MOV R4, RZ, RZ, -R2 ;  /* 0x000000ffff047224 */ /* 0x001fe400078e0a02 */
[----:B------:R-:W-:Y:S02]  /*29560*/  IMAD.MOV.U32 R2, RZ, RZ, R14 ;  /* 0x000000ffff027224 */ /* 0x000fe400078e000e */
[----:B-1----:R-:W-:Y:S02]  /*29570*/  IMAD R8, R3, R4, R8 ;  /* 0x0000000403087224 */ /* 0x002fe400078e0208 */
[----:B--2---:R-:W-:-:S04]  /*29580*/  IMAD.MOV R3, RZ, RZ, -R10 ;  /* 0x000000ffff037224 */ /* 0x004fc800078e0a0a */
[----:B---3--:R-:W-:Y:S02]  /*29590*/  @P4 IMAD R8, R12, R3, R5 ;  /* 0x000000030c084224 */ /* 0x008fe400078e0205 */
[----:B------:R-:W-:Y:S01]  /*295a0*/  IMAD.MOV.U32 R3, RZ, RZ, R16 ;  /* 0x000000ffff037224 */ /* 0x000fe200078e0010 */
[----:B------:R-:W-:Y:S06]  /*295b0*/  @!P0 BRA `(.L_x_568) ;  /* 0x0000000000288947 */ /* 0x000fec0003800000 */
[----:B------:R-:W-:Y:S02]  /*295c0*/  ULDC UR8, c[0x0][0x634] ;  /* 0x00018d0000087ab9 */ /* 0x000fe40000000800 */
[----:B------:R-:W-:-:S05]  /*295d0*/  IADD3 R3, P0, R14, UR8, RZ ;  /* 0x000000080e037c10 */ /* 0x000fca000ff1e0ff */
[----:B------:R-:W-:-:S04]  /*295e0*/  IMAD.X R11, RZ, RZ, R16, P0 ;  /* 0x000000ffff0b7224 */ /* 0x000fc800000e0610 */
[----:B------:R-:W-:-:S04]  /*295f0*/  IMAD.WIDE.U32 R4, R11, UR6, RZ ;  /* 0x000000060b047c25 */ /* 0x000fc8000f8e00ff */
[----:B------:R-:W-:-:S04]  /*29600*/  IMAD.WIDE.U32 R4, P0, R3, UR7, R4 ;  /* 0x0000000703047c25 */ /* 0x000fc8000f800004 */
[----:B------:R-:W-:-:S04]  /*29610*/  IMAD.WIDE.U32 R2, R3, UR6, RZ ;  /* 0x0000000603027c25 */ /* 0x000fc8000f8e00ff */
[----:B------:R-:W-:Y:S01]  /*29620*/  IMAD.MOV.U32 R2, RZ, RZ, R5 ;  /* 0x000000ffff027224 */ /* 0x000fe200078e0005 */
[----:B------:R-:W-:Y:S01]  /*29630*/  IADD3 RZ, P1, R3, R4, RZ ;  /* 0x0000000403ff7210 */ /* 0x000fe20007f3e0ff */
[----:B------:R-:W-:-:S04]  /*29640*/  IMAD.X R3, RZ, RZ, RZ, P0 ;  /* 0x000000ffff037224 */ /* 0x000fc800000e06ff */
[----:B------:R-:W-:-:S08]  /*29650*/  IMAD.WIDE.U32.X R2, R11, UR7, R2, P1 ;  /* 0x000000070b027c25 */ /* 0x000fd000088e0402 */
.L_x_568:
[--C-:B------:R-:W-:Y:S01]  /*29660*/  SHF.R.U64 R10, R2, UR9, R3.reuse ;  /* 0x00000009020a7c19 */ /* 0x100fe20008001203 */
[----:B------:R-:W-:Y:S01]  /*29670*/  ULDC.64 UR6, c[0x0][0x620] ;  /* 0x0001880000067ab9 */ /* 0x000fe20000000a00 */
[----:B------:R-:W-:Y:S01]  /*29680*/  SHF.R.U32.HI R2, RZ, UR9, R3 ;  /* 0x00000009ff027c19 */ /* 0x000fe20008011603 */
[----:B------:R-:W-:Y:S01]  /*29690*/  IMAD.MOV.U32 R3, RZ, RZ, R16 ;  /* 0x000000ffff037224 */ /* 0x000fe200078e0010 */
[----:B------:R-:W-:Y:S01]  /*296a0*/  IADD3 R11, P0, RZ, -R10, RZ ;  /* 0x8000000aff0b7210 */ /* 0x000fe20007f1e0ff */
[----:B------:R-:W-:-:S04]  /*296b0*/  ULDC.64 UR8, c[0x0][0x640] ;  /* 0x0001900000087ab9 */ /* 0x000fc80000000a00 */
[----:B------:R-:W-:Y:S01]  /*296c0*/  IMAD.X R2, RZ, RZ, ~R2, P0 ;  /* 0x000000ffff027224 */ /* 0x000fe200000e0e02 */
[----:B------:R-:W-:-:S03]  /*296d0*/  ISETP.NE.U32.AND P0, PT, RZ, UR8, PT ;  /* 0x00000008ff007c0c */ /* 0x000fc6000bf05070 */
[----:B------:R-:W-:Y:S01]  /*296e0*/  IMAD R2, R2, UR6, RZ ;  /* 0x0000000602027c24 */ /* 0x000fe2000f8e02ff */
[----:B------:R-:W-:-:S03]  /*296f0*/  ISETP.NE.AND.EX P0, PT, RZ, UR9, PT, P0 ;  /* 0x00000009ff007c0c */ /* 0x000fc6000bf05300 */
[----:B------:R-:W-:Y:S02]  /*29700*/  IMAD R5, R11, UR7, R2 ;  /* 0x000000070b057c24 */ /* 0x000fe4000f8e0202 */
[----:B------:R-:W-:-:S04]  /*29710*/  IMAD.MOV.U32 R2, RZ, RZ, R14 ;  /* 0x000000ffff027224 */ /* 0x000fc800078e000e */
[----:B------:R-:W-:Y:S01]  /*29720*/  IMAD.WIDE.U32 R2, R11, UR6, R2 ;  /* 0x000000060b027c25 */ /* 0x000fe2000f8e0002 */
[----:B------:R-:W-:-:S03]  /*29730*/  ULDC UR6, c[0x0][0x618] ;  /* 0x0001860000067ab9 */ /* 0x000fc60000000800 */
[----:B------:R-:W-:-:S05]  /*29740*/  IMAD.IADD R3, R3, 0x1, R5 ;  /* 0x0000000103037824 */ /* 0x000fca00078e0205 */
[--C-:B------:R-:W-:Y:S02]  /*29750*/  SHF.R.U64 R11, R2, UR6, R3.reuse ;  /* 0x00000006020b7c19 */ /* 0x100fe40008001203 */
[----:B------:R-:W-:Y:S01]  /*29760*/  SHF.R.U32.HI R2, RZ, UR6, R3 ;  /* 0x00000006ff027c19 */ /* 0x000fe20008011603 */
[----:B------:R-:W-:-:S03]  /*29770*/  ULDC UR6, c[0x0][0x608] ;  /* 0x0001820000067ab9 */ /* 0x000fc60000000800 */
[--C-:B------:R-:W-:Y:S02]  /*29780*/  SHF.R.U64 R12, R11, UR6, R2.reuse ;  /* 0x000000060b0c7c19 */ /* 0x100fe40008001202 */
[----:B------:R-:W-:Y:S01]  /*29790*/  SHF.R.U32.HI R3, RZ, UR6, R2 ;  /* 0x00000006ff037c19 */ /* 0x000fe20008011602 */
[----:B------:R-:W-:-:S03]  /*297a0*/  ULDC UR6, c[0x0][0x658] ;  /* 0x0001960000067ab9 */ /* 0x000fc60000000800 */
[--C-:B------:R-:W-:Y:S02]  /*297b0*/  SHF.R.U64 R13, R12, UR6, R3.reuse ;  /* 0x000000060c0d7c19 */ /* 0x100fe40008001203 */
[----:B------:R-:W-:-:S03]  /*297c0*/  SHF.R.U32.HI R14, RZ, UR6, R3 ;  /* 0x00000006ff0e7c19 */ /* 0x000fc60008011603 */
[----:B------:R-:W-:Y:S02]  /*297d0*/  IMAD.MOV.U32 R2, RZ, RZ, R13 ;  /* 0x000000ffff027224 */ /* 0x000fe400078e000d */
        /* <DEDUP_REMOVED lines=12> */
.L_x_569:
[----:B------:R-:W-:Y:S01]  /*298a0*/  ULDC UR6, c[0x0][0x648] ;  /* 0x0001920000067ab9 */ /* 0x000fe20000000800 */
[----:B------:R-:W-:Y:S02]  /*298b0*/  LOP3.LUT R12, R12, UR15, RZ, 0xc0, !PT ;  /* 0x0000000f0c0c7c12 */ /* 0x000fe4000f8ec0ff */
[----:B------:R-:W-:Y:S01]  /*298c0*/  SHF.R.U64 R3, R2, UR6, R3 ;  /* 0x0000000602037c19 */ /* 0x000fe20008001203 */
[----:B------:R-:W-:-:S04]  /*298d0*/  ULDC UR6, c[0x0][0x638] ;  /* 0x00018e0000067ab9 */ /* 0x000fc80000000800 */
[----:B------:R-:W-:Y:S02]  /*298e0*/  IMAD.MOV R2, RZ, RZ, -R3 ;  /* 0x000000ffff027224 */ /* 0x000fe400078e0a03 */
[----:B------:R-:W-:Y:S02]  /*298f0*/  IMAD R5, R3, UR5, R12 ;  /* 0x0000000503057c24 */ /* 0x000fe4000f8e020c */
[----:B------:R-:W-:Y:S01]  /*29900*/  IMAD R13, R2, UR6, R13 ;  /* 0x00000006020d7c24 */ /* 0x000fe2000f8e020d */
[----:B------:R-:W-:Y:S01]  /*29910*/  ULDC UR6, c[0x0][0x610] ;  /* 0x0001840000067ab9 */ /* 0x000fe20000000800 */
[----:B------:R-:W-:Y:S01]  /*29920*/  LOP3.LUT R2, R11, UR4, RZ, 0xc0, !PT ;  /* 0x000000040b027c12 */ /* 0x000fe2000f8ec0ff */
[----:B------:R-:W-:Y:S01]  /*29930*/  IMAD R8, R5, UR6, R8 ;  /* 0x0000000605087c24 */ /* 0x000fe2000f8e0208 */
[----:B------:R-:W-:-:S03]  /*29940*/  ULDC UR6, c[0x0][0x600] ;  /* 0x0001800000067ab9 */ /* 0x000fc60000000800 */
[----:B------:R-:W-:Y:S02]  /*29950*/  IMAD R13, R13, UR6, R2 ;  /* 0x000000060d0d7c24 */ /* 0x000fe4000f8e0202 */
[----:B------:R-:W-:-:S03]  /*29960*/  IMAD.MOV.U32 R2, RZ, RZ, 0x1 ;  /* 0x00000001ff027424 */ /* 0x000fc600078e00ff */
[----:B------:R-:W-:Y:S02]  /*29970*/  SEL R4, R13, R8, !P4 ;  /* 0x000000080d047207 */ /* 0x000fe40006000000 */
[----:B------:R-:W-:-:S07]  /*29980*/  SEL R5, R8, R13, !P4 ;  /* 0x0000000d08057207 */ /* 0x000fce0006000000 */
.L_x_567:
[----:B------:R-:W-:Y:S05]  /*29990*/  BSYNC B1 ;  /* 0x0000000000017941 */ /* 0x000fea0003800000 */
.L_x_566:
[----:B------:R-:W-:-:S13]  /*299a0*/  LOP3.LUT P0, RZ, R2, 0xff, RZ, 0xc0, !PT ;  /* 0x000000ff02ff7812 */ /* 0x000fda000780c0ff */
[----:B------:R-:W-:Y:S05]  /*299b0*/  @P0 BRA `(.L_x_570) ;  /* 0xfffffff400240947 */ /* 0x000fea000383ffff */
[----:B------:R-:W-:Y:S05]  /*299c0*/  BSYNC B0 ;  /* 0x0000000000007941 */ /* 0x000fea0003800000 */
.L_x_559:
[----:B------:R-:W-:-:S03]  /*299d0*/  UMOV UR6, 0xffffffff ;  /* 0xffffffff00067882 */ /* 0x000fc60000000000 */
[----:B------:R-:W-:Y:S05]  /*299e0*/  BRA.DIV UR6, `(.L_x_571) ;  /* 0x0000000606047947 */ /* 0x000fea000b800000 */
[----:B------:R-:W-:-:S13]  /*299f0*/  ELECT P0, URZ, PT ;  /* 0x00000000003f782f */ /* 0x000fda0003800000 */
.L_x_584:
[----:B------:R-:W-:Y:S04]  /*29a00*/  BSSY B0, `(.L_x_572) ;  /* 0x0000023000007945 */ /* 0x000fe80003800000 */
[----:B------:R-:W-:Y:S05]  /*29a10*/  @!P0 BRA `(.L_x_573) ;  /* 0x0000000000848947 */ /* 0x000fea0003800000 */
[----:B------:R-:W-:-:S04]  /*29a20*/  ULOP3.LUT UR6, UR13, 0x2, URZ, 0xfc, !UPT ;  /* 0x000000020d067892 */ /* 0x000fc8000f8efc3f */
[----:B------:R-:W-:-:S06]  /*29a30*/  UISETP.NE.AND UP0, UPT, UR6, 0x3, UPT ;  /* 0x000000030600788c */ /* 0x000fcc000bf05270 */
[----:B------:R-:W-:-:S13]  /*29a40*/  PLOP3.LUT P0, PT, PT, PT, UP0, 0x80, 0x0 ;  /* 0x000000000000781c */ /* 0x000fda0003f0f008 */
[----:B------:R-:W-:Y:S05]  /*29a50*/  @!P0 BRA `(.L_x_574) ;  /* 0x0000000000048947 */ /* 0x000fea0003800000 */
[----:B------:R-:W-:Y:S01]  /*29a60*/  BPT.TRAP 0x1 ;  /* 0x000000040000795c */ /* 0x000fe20000300000 */
.L_x_574:
[----:B------:R-:W0:Y:S01]  /*29a70*/  S2R R3, SR_CgaCtaId ;  /* 0x0000000000037919 */ /* 0x000e220000008800 */
[----:B------:R-:W-:Y:S02]  /*29a80*/  MOV R0, 0x400 ;  /* 0x0000040000007802 */ /* 0x000fe40000000f00 */
[----:B------:R-:W-:Y:S02]  /*29a90*/  SHF.L.U32 R2, R6, 0x1f, RZ ;  /* 0x0000001f06027819 */ /* 0x000fe400000006ff */
[----:B0-----:R-:W-:-:S05]  /*29aa0*/  LEA R0, R3, R0, 0x18 ;  /* 0x0000000003007211 */ /* 0x001fca00078ec0ff */
[----:B------:R-:W-:-:S04]  /*29ab0*/  VIADD R0, R0, 0x18 ;  /* 0x0000001800007836 */ /* 0x000fc80000000000 */
[----:B------:R-:W-:-:S04]  /*29ac0*/  IMAD R3, R7, 0x8, R0 ;  /* 0x0000000807037824 */ /* 0x000fc800078e0200 */
[----:B------:R-:W0:Y:S02]  /*29ad0*/  SYNCS.PHASECHK.TRANS64.TRYWAIT P0, [R3+URZ], R2 ;  /* 0x00000002030075a7 */ /* 0x000e24000800017f */
[----:B0-----:R-:W-:Y:S05]  /*29ae0*/  @!P0 BRA `(.L_x_575) ;  /* 0x0000000000e48947 */ /* 0x001fea0003800000 */
.L_x_585:
[----:B------:R-:W-:-:S05]  /*29af0*/  VIADD R7, R7, 0x1 ;  /* 0x0000000107077836 */ /* 0x000fca0000000000 */
[----:B------:R-:W-:-:S04]  /*29b00*/  ISETP.NE.AND P0, PT, R7, 0x3, PT ;  /* 0x000000030700780c */ /* 0x000fc80003f05270 */
[----:B0-----:R-:W-:Y:S02]  /*29b10*/  SEL R3, RZ, 0x1, P0 ;  /* 0x00000001ff037807 */ /* 0x001fe40000000000 */
[----:B------:R-:W-:Y:S02]  /*29b20*/  SEL R7, R7, RZ, P0 ;  /* 0x000000ff07077207 */ /* 0x000fe40000000000 */
[----:B------:R-:W-:-:S03]  /*29b30*/  LOP3.LUT R5, R6, R3, RZ, 0x3c, !PT ;  /* 0x0000000306057212 */ /* 0x000fc600078e3cff */
[----:B------:R-:W-:Y:S01]  /*29b40*/  IMAD R3, R7, 0x8, R0 ;  /* 0x0000000807037824 */ /* 0x000fe200078e0200 */
[----:B------:R-:W-:-:S04]  /*29b50*/  SHF.L.U32 R2, R5, 0x1f, RZ ;  /* 0x0000001f05027819 */ /* 0x000fc800000006ff */
[----:B------:R-:W0:Y:S02]  /*29b60*/  SYNCS.PHASECHK.TRANS64.TRYWAIT P0, [R3+URZ], R2 ;  /* 0x00000002030075a7 */ /* 0x000e24000800017f */
[----:B0-----:R-:W-:Y:S05]  /*29b70*/  @!P0 BRA `(.L_x_576) ;  /* 0x0000000000d48947 */ /* 0x001fea0003800000 */
.L_x_586:
[----:B0-----:R-:W-:-:S05]  /*29b80*/  VIADD R2, R7, 0x1 ;  /* 0x0000000107027836 */ /* 0x001fca0000000000 */
[----:B------:R-:W-:-:S04]  /*29b90*/  ISETP.NE.AND P0, PT, R2, 0x3, PT ;  /* 0x000000030200780c */ /* 0x000fc80003f05270 */
[----:B------:R-:W-:Y:S02]  /*29ba0*/  SEL R4, RZ, 0x1, P0 ;  /* 0x00000001ff047807 */ /* 0x000fe40000000000 */
[----:B------:R-:W-:Y:S02]  /*29bb0*/  SEL R3, R2, RZ, P0 ;  /* 0x000000ff02037207 */ /* 0x000fe40000000000 */
[----:B------:R-:W-:-:S03]  /*29bc0*/  LOP3.LUT R4, R5, R4, RZ, 0x3c, !PT ;  /* 0x0000000405047212 */ /* 0x000fc600078e3cff */
[----:B------:R-:W-:Y:S01]  /*29bd0*/  IMAD R3, R3, 0x8, R0 ;  /* 0x0000000803037824 */ /* 0x000fe200078e0200 */
[----:B------:R-:W-:-:S07]  /*29be0*/  SHF.L.U32 R0, R4, 0x1f, RZ ;  /* 0x0000001f04007819 */ /* 0x000fce00000006ff */
.L_x_577:
[----:B0-----:R0:W1:Y:S02]  /*29bf0*/  SYNCS.PHASECHK.TRANS64.TRYWAIT P0, [R3+URZ], R0 ;  /* 0x00000000030075a7 */ /* 0x001064000800017f */
[----:B-1----:R-:W-:Y:S05]  /*29c00*/  @!P0 NANOSLEEP.SYNCS 0x989680 ;  /* 0x009896800000895d */ /* 0x002fea0003900000 */
[----:B------:R-:W1:Y:S02]  /*29c10*/  @!P0 SYNCS.PHASECHK.TRANS64 P0, [R3+URZ], R0 ;  /* 0x00000000030085a7 */ /* 0x000e64000800007f */
[----:B-1----:R-:W-:Y:S05]  /*29c20*/  @!P0 BRA `(.L_x_577) ;  /* 0xfffffffc00f08947 */ /* 0x002fea000383ffff */
.L_x_573:
[----:B------:R-:W-:Y:S05]  /*29c30*/  BSYNC B0 ;  /* 0x0000000000007941 */ /* 0x000fea0003800000 */
.L_x_572:
[----:B------:R-:W-:Y:S05]  /*29c40*/  EXIT ;  /* 0x000000000000794d */ /* 0x000fea0003800000 */
.L_x_21:
[----:B--2---:R-:W-:-:S04]  /*29c50*/  IMAD.U32 R3, RZ, RZ, UR6 ;  /* 0x00000006ff037e24 */ /* 0x004fc8000f8e00ff */
[----:B------:R2:W3:Y:S03]  /*29c60*/  SYNCS.PHASECHK.TRANS64.TRYWAIT P0, [R3+URZ], R0 ;  /* 0x00000000030075a7 */ /* 0x0004e6000800017f */
[----:B---3--:R-:W-:Y:S05]  /*29c70*/  @!P0 NANOSLEEP.SYNCS 0x989680 ;  /* 0x009896800000895d */ /* 0x008fea0003900000 */
[----:B------:R-:W3:Y:S02]  /*29c80*/  @!P0 SYNCS.PHASECHK.TRANS64 P0, [R3+URZ], R0 ;  /* 0x00000000030085a7 */ /* 0x000ee4000800007f */
[----:B---3--:R-:W-:Y:S05]  /*29c90*/  @!P0 BRA `(.L_x_21) ;  /* 0xfffffffc00ec8947 */ /* 0x008fea000383ffff */
[----:B------:R-:W-:Y:S05]  /*29ca0*/  BRA `(.L_x_20) ;  /* 0xfffffd9000447947 */ /* 0x000fea000383ffff */
.L_x_27:
[----:B-----5:R2:W-:Y:S02]  /*29cb0*/  STL [R1+0x470], R2 ;  /* 0x0004700201007387 */ /* 0x0205e40000100800 */
[----:B--2---:R-:W-:-:S04]  /*29cc0*/  IMAD.U32 R2, RZ, RZ, UR16 ;  /* 0x00000010ff027e24 */ /* 0x004fc8000f8e00ff */
[----:B------:R2:W3:Y:S03]  /*29cd0*/  SYNCS.PHASECHK.TRANS64.TRYWAIT P0, [R2+URZ], R0 ;  /* 0x00000000020075a7 */ /* 0x0004e6000800017f */
[----:B---3--:R-:W-:Y:S05]  /*29ce0*/  @!P0 NANOSLEEP.SYNCS 0x989680 ;  /* 0x009896800000895d */ /* 0x008fea0003900000 */
[----:B------:R2:W3:Y:S02]  /*29cf0*/  @!P0 SYNCS.PHASECHK.TRANS64 P0, [R2+URZ], R0 ;  /* 0x00000000020085a7 */ /* 0x0004e4000800007f */
[----:B--2---:R2:W5:Y:S02]  /*29d00*/  LDL.LU R2, [R1+0x470] ;  /* 0x0004700001027983 */ /* 0x0045640000300800 */
[----:B--23--:R-:W-:Y:S05]  /*29d10*/  @!P0 BRA `(.L_x_27) ;  /* 0xfffffffc00e48947 */ /* 0x00cfea000383ffff */
[----:B------:R-:W-:Y:S05]  /*29d20*/  BRA `(.L_x_26) ;  /* 0xfffffdf000f87947 */ /* 0x000fea000383ffff */
.L_x_560:
[----:B------:R-:W-:Y:S01]  /*29d30*/  BSSY B1, `(.L_x_578) ;  /* 0x0000006000017945 */ /* 0x000fe20003800000 */
[----:B------:R-:W-:-:S07]  /*29d40*/  IMAD.MOV.U32 R2, RZ, RZ, -0x1 ;  /* 0xffffffffff027424 */ /* 0x000fce00078e00ff */
[----:B------:R-:W-:Y:S05]  /*29d50*/  WARPSYNC.COLLECTIVE R2, `(.L_x_579) ;  /* 0x00000000020c7348 */ /* 0x000fea0003c00000 */
[----:B------:R-:W-:Y:S02]  /*29d60*/  ELECT P0, UR62, PT ;  /* 0x00000000003e782f */ /* 0x000fe40003800000 */
[----:B------:R-:W-:Y:S01]  /*29d70*/  MOV R2, UR62 ;  /* 0x0000003e00027c02 */ /* 0x000fe20008000f00 */
[----:B------:R-:W-:Y:S10]  /*29d80*/  ENDCOLLECTIVE ;  /* 0x000000000000791b */ /* 0x000ff40003800000 */
.L_x_579:
[----:B------:R-:W-:Y:S05]  /*29d90*/  BSYNC B1 ;  /* 0x0000000000017941 */ /* 0x000fea0003800000 */
.L_x_578:
[----:B------:R-:W-:Y:S05]  /*29da0*/  BRA `(.L_x_580) ;  /* 0xfffffff000347947 */ /* 0x000fea000383ffff */
.L_x_563:
[----:B0-----:R0:W1:Y:S02]  /*29db0*/  SYNCS.PHASECHK.TRANS64.TRYWAIT P0, [R12+URZ+0x18], R11 ;  /* 0x0000180b0c0075a7 */ /* 0x001064000800017f */
[----:B-1----:R-:W-:Y:S05]  /*29dc0*/  @!P0 NANOSLEEP.SYNCS 0x989680 ;  /* 0x009896800000895d */ /* 0x002fea0003900000 */
[----:B------:R-:W1:Y:S02]  /*29dd0*/  @!P0 SYNCS.PHASECHK.TRANS64 P0, [R12+URZ+0x18], R11 ;  /* 0x0000180b0c0085a7 */ /* 0x000e64000800007f */
[----:B-1----:R-:W-:Y:S05]  /*29de0*/  @!P0 BRA `(.L_x_563) ;  /* 0xfffffffc00f08947 */ /* 0x002fea000383ffff */
[----:B------:R-:W-:Y:S05]  /*29df0*/  BRA `(.L_x_581) ;  /* 0xfffffff000707947 */ /* 0x000fea000383ffff */
.L_x_571:
[----:B------:R-:W-:Y:S01]  /*29e00*/  BSSY B0, `(.L_x_582) ;  /* 0x0000006000007945 */ /* 0x000fe20003800000 */
[----:B------:R-:W-:-:S07]  /*29e10*/  IMAD.MOV.U32 R2, RZ, RZ, -0x1 ;  /* 0xffffffffff027424 */ /* 0x000fce00078e00ff */
[----:B------:R-:W-:Y:S05]  /*29e20*/  WARPSYNC.COLLECTIVE R2, `(.L_x_583) ;  /* 0x00000000020c7348 */ /* 0x000fea0003c00000 */
[----:B------:R-:W-:Y:S02]  /*29e30*/  ELECT P0, UR62, PT ;  /* 0x00000000003e782f */ /* 0x000fe40003800000 */
[----:B------:R-:W-:Y:S01]  /*29e40*/  MOV R2, UR62 ;  /* 0x0000003e00027c02 */ /* 0x000fe20008000f00 */
[----:B------:R-:W-:Y:S10]  /*29e50*/  ENDCOLLECTIVE ;  /* 0x000000000000791b */ /* 0x000ff40003800000 */
.L_x_583:
[----:B------:R-:W-:Y:S05]  /*29e60*/  BSYNC B0 ;  /* 0x0000000000007941 */ /* 0x000fea0003800000 */
.L_x_582:
[----:B------:R-:W-:Y:S05]  /*29e70*/  BRA `(.L_x_584) ;  /* 0xfffffff800e07947 */ /* 0x000fea000383ffff */
.L_x_575:
[----:B0-----:R0:W1:Y:S02]  /*29e80*/  SYNCS.PHASECHK.TRANS64.TRYWAIT P0, [R3+URZ], R2 ;  /* 0x00000002030075a7 */ /* 0x001064000800017f */
[----:B-1----:R-:W-:Y:S05]  /*29e90*/  @!P0 NANOSLEEP.SYNCS 0x989680 ;  /* 0x009896800000895d */ /* 0x002fea0003900000 */
[----:B------:R-:W1:Y:S02]  /*29ea0*/  @!P0 SYNCS.PHASECHK.TRANS64 P0, [R3+URZ], R2 ;  /* 0x00000002030085a7 */ /* 0x000e64000800007f */
[----:B-1----:R-:W-:Y:S05]  /*29eb0*/  @!P0 BRA `(.L_x_575) ;  /* 0xfffffffc00f08947 */ /* 0x002fea000383ffff */
[----:B------:R-:W-:Y:S05]  /*29ec0*/  BRA `(.L_x_585) ;  /* 0xfffffffc00087947 */ /* 0x000fea000383ffff */
.L_x_576:
[----:B0-----:R0:W1:Y:S02]  /*29ed0*/  SYNCS.PHASECHK.TRANS64.TRYWAIT P0, [R3+URZ], R2 ;  /* 0x00000002030075a7 */ /* 0x001064000800017f */
[----:B-1----:R-:W-:Y:S05]  /*29ee0*/  @!P0 NANOSLEEP.SYNCS 0x989680 ;  /* 0x009896800000895d */ /* 0x002fea0003900000 */
[----:B------:R-:W1:Y:S02]  /*29ef0*/  @!P0 SYNCS.PHASECHK.TRANS64 P0, [R3+URZ], R2 ;  /* 0x00000002030085a7 */ /* 0x000e64000800007f */
[----:B-1----:R-:W-:Y:S05]  /*29f00*/  @!P0 BRA `(.L_x_576) ;  /* 0xfffffffc00f08947 */ /* 0x002fea000383ffff */
[----:B------:R-:W-:Y:S05]  /*29f10*/  BRA `(.L_x_586) ;  /* 0xfffffffc00187947 */ /* 0x000fea000383ffff */
.L_x_587:
[----:B------:R-:W-:-:S00]  /*29f20*/  BRA `(.L_x_587) ;  /* 0xfffffffc00fc7947 */ /* 0x000fc0000383ffff */
[----:B------:R-:W-:-:S00]  /*29f30*/  NOP ;  /* 0x0000000000007918 */ /* 0x000fc00000000000 */
        /* <DEDUP_REMOVED lines=12> */
.L_x_588:


//--------------------- .nv.shared._ZN7cutlass13device_kernelINS_4gemm6kernel13GemmUniversalIN4cute5tupleIJiiiiEEENS1_10collective13CollectiveMmaINS1_37MainloopSm90TmaGmmaWarpSpecializedFP8ILi3ENS5_IJNS4_1CILi2EEESB_NSA_ILi1EEEEEENS1_35KernelTmaWarpSpecializedCooperativeEEENS5_IJNSA_ILi256EEESG_NSA_ILi128EEEEEENS_12float_e4m3_tENS5_IJlSC_lEEESJ_SK_NS4_8TiledMMAINS4_8MMA_AtomIJNS4_4SM904GMMA31MMA_64x256x32_F32E4M3E4M3_SS_TNILNSO_7ScaleInE1ELSQ_1EEEEEENS4_6LayoutINS5_IJSB_SC_SC_EEENS5_IJSC_NSA_ILi0EEESV_EEEEENS5_IJNS4_10UnderscoreESY_SY_EEEEENS4_23SM90_TMA_LOAD_MULTICASTENS4_14ComposedLayoutINS4_7SwizzleILi3ELi4ELi3EEENS4_18smem_ptr_flag_bitsILi8EEENST_INS5_IJNSA_ILi8EEESH_EEENS5_IJSH_SC_EEEEEEEvNS4_8identityES11_S1B_vS1C_EENS_8epilogue10collective6detail29Sm90TmaWarpSpecializedAdapterINS1F_15DefaultEpilogueISJ_SK_SK_NS1E_6thread17LinearCombinationISJ_Li1EffLNS1J_9ScaleType4KindE0ELNS_15FloatRoundStyleE2ESJ_EENS1_15EpilogueDefaultEEEEEvvEEEEvNT_6ParamsE --------------------------
	.section	.nv.shared._ZN7cutlass13device_kernelINS_4gemm6kernel13GemmUniversalIN4cute5tupleIJiiiiEEENS1_10collective13CollectiveMmaINS1_37MainloopSm90TmaGmmaWarpSpecializedFP8ILi3ENS5_IJNS4_1CILi2EEESB_NSA_ILi1EEEEEENS1_35KernelTmaWarpSpecializedCooperativeEEENS5_IJNSA_ILi256EEESG_NSA_ILi128EEEEEENS_12float_e4m3_tENS5_IJlSC_lEEESJ_SK_NS4_8TiledMMAINS4_8MMA_AtomIJNS4_4SM904GMMA31MMA_64x256x32_F32E4M3E4M3_SS_TNILNSO_7ScaleInE1ELSQ_1EEEEEENS4_6LayoutINS5_IJSB_SC_SC_EEENS5_IJSC_NSA_ILi0EEESV_EEEEENS5_IJNS4_10UnderscoreESY_SY_EEEEENS4_23SM90_TMA_LOAD_MULTICASTENS4_14ComposedLayoutINS4_7SwizzleILi3ELi4ELi3EEENS4_18smem_ptr_flag_bitsILi8EEENST_INS5_IJNSA_ILi8EEESH_EEENS5_IJSH_SC_EEEEEEEvNS4_8identityES11_S1B_vS1C_EENS_8epilogue10collective6detail29Sm90TmaWarpSpecializedAdapterINS1F_15DefaultEpilogueISJ_SK_SK_NS1E_6thread17LinearCombinationISJ_Li1EffLNS1J_9ScaleType4KindE0ELNS_15FloatRoundStyleE2ESJ_EENS1_15EpilogueDefaultEEEEEvvEEEEvNT_6ParamsE,"aw",@nobits
	.sectionflags	@""
	.align	16
	.zero		1024


//--------------------- .nv.shared.reserved.0     --------------------------
	.section	.nv.shared.reserved.0,"aw",@nobits
	.weak		__nv_reservedSMEM_offset_0_alias
	.size		__nv_reservedSMEM_offset_0_alias, 0, 0
	.other		__nv_reservedSMEM_offset_0_alias,@"STO_CUDA_RESERVED_SHARED STV_DEFAULT"
__nv_reservedSMEM_offset_0_alias:
	.zero		0


//--------------------- .nv.global                --------------------------
	.section	.nv.global,"aw",@nobits
.nv.global:
	.type		_ZN40_INTERNAL_44a75cbb_4_k_cu_c55df92a_232314cute1_E,@object
	.size		_ZN40_INTERNAL_44a75cbb_4_k_cu_c55df92a_232314cute1_E,(_ZN40_INTERNAL_44a75cbb_4_k_cu_c55df92a_232314cuda3std3__45__cpo6cbeginE - _ZN40_INTERNAL_44a75cbb_4_k_cu_c55df92a_232314cute1_E)
_ZN40_INTERNAL_44a75cbb_4_k_cu_c55df92a_232314cute1_E:
	.zero		1
	.type		_ZN40_INTERNAL_44a75cbb_4_k_cu_c55df92a_232314cuda3std3__45__cpo6cbeginE,@object
	.size		_ZN40_INTERNAL_44a75cbb_4_k_cu_c55df92a_232314cuda3std3__45__cpo6cbeginE,(_ZN40_INTERNAL_44a75cbb_4_k_cu_c55df92a_232314cuda3std3__48in_placeE - _ZN40_INTERNAL_44a75cbb_4_k_cu_c55df92a_232314cuda3std3__45__cpo6cbeginE)
_ZN40_INTERNAL_44a75cbb_4_k_cu_c55df92a_232314cuda3std3__45__cpo6cbeginE:
	.zero		1
	.type		_ZN40_INTERNAL_44a75cbb_4_k_cu_c55df92a_232314cuda3std3__48in_placeE,@object
	.size		_ZN40_INTERNAL_44a75cbb_4_k_cu_c55df92a_232314cuda3std3__48in_placeE,(_ZN40_INTERNAL_44a75cbb_4_k_cu_c55df92a_232314cuda3std6ranges3__45__cpo9iter_moveE - _ZN40_INTERNAL_44a75cbb_4_k_cu_c55df92a_232314cuda3std3__48in_placeE)
_ZN40_INTERNAL_44a75cbb_4_k_cu_c55df92a_232314cuda3std3__48in_placeE:
	.zero		1
	.type		_ZN40_INTERNAL_44a75cbb_4_k_cu_c55df92a_232314cuda3std6ranges3__45__cpo9iter_moveE,@object
	.size		_ZN40_INTERNAL_44a75cbb_4_k_cu_c55df92a_232314cuda3std6ranges3__45__cpo9iter_moveE,(_ZN40_INTERNAL_44a75cbb_4_k_cu_c55df92a_232314cuda3std3__45__cpo5beginE - _ZN40_INTERNAL_44a75cbb_4_k_cu_c55df92a_232314cuda3std6ranges3__45__cpo9iter_moveE)
_ZN40_INTERNAL_44a75cbb_4_k_cu_c55df92a_232314cuda3std6ranges3__45__cpo9iter_moveE:
	.zero		1
	.type		_ZN40_INTERNAL_44a75cbb_4_k_cu_c55df92a_232314cuda3std3__45__cpo5beginE,@object
	.size		_ZN40_INTERNAL_44a75cbb_4_k_cu_c55df92a_232314cuda3std3__45__cpo5beginE,(_ZN40_INTERNAL_44a75cbb_4_k_cu_c55df92a_232314cuda3std3__442_GLOBAL__N__44a75cbb_4_k_cu_c55df92a_232316ignoreE - _ZN40_INTERNAL_44a75cbb_4_k_cu_c55df92a_232314cuda3std3__45__cpo5beginE)
_ZN40_INTERNAL_44a75cbb_4_k_cu_c55df92a_232314cuda3std3__45__cpo5beginE:
	.zero		1
	.type		_ZN40_INTERNAL_44a75cbb_4_k_cu_c55df92a_232314cuda3std3__442_GLOBAL__N__44a75cbb_4_k_cu_c55df92a_232316ignoreE,@object
	.size		_ZN40_INTERNAL_44a75cbb_4_k_cu_c55df92a_232314cuda3std3__442_GLOBAL__N__44a75cbb_4_k_cu_c55df92a_232316ignoreE,(_ZN40_INTERNAL_44a75cbb_4_k_cu_c55df92a_232314cute7productE - _ZN40_INTERNAL_44a75cbb_4_k_cu_c55df92a_232314cuda3std3__442_GLOBAL__N__44a75cbb_4_k_cu_c55df92a_232316ignoreE)
_ZN40_INTERNAL_44a75cbb_4_k_cu_c55df92a_232314cuda3std3__442_GLOBAL__N__44a75cbb_4_k_cu_c55df92a_232316ignoreE:
	.zero		1
	.type		_ZN40_INTERNAL_44a75cbb_4_k_cu_c55df92a_232314cute7productE,@object
	.size		_ZN40_INTERNAL_44a75cbb_4_k_cu_c55df92a_232314cute7productE,(_ZN40_INTERNAL_44a75cbb_4_k_cu_c55df92a_232314cuda3std3__45__cpo3endE - _ZN40_INTERNAL_44a75cbb_4_k_cu_c55df92a_232314cute7productE)
_ZN40_INTERNAL_44a75cbb_4_k_cu_c55df92a_232314cute7productE:
	.zero		1
	.type		_ZN40_INTERNAL_44a75cbb_4_k_cu_c55df92a_232314cuda3std3__45__cpo3endE,@object
	.size		_ZN40_INTERNAL_44a75cbb_4_k_cu_c55df92a_232314cuda3std3__45__cpo3endE,(_ZN40_INTERNAL_44a75cbb_4_k_cu_c55df92a_232314cuda3std3__419piecewise_constructE - _ZN40_INTERNAL_44a75cbb_4_k_cu_c55df92a_232314cuda3std3__45__cpo3endE)
_ZN40_INTERNAL_44a75cbb_4_k_cu_c55df92a_232314cuda3std3__45__cpo3endE:
	.zero		1
	.type		_ZN40_INTERNAL_44a75cbb_4_k_cu_c55df92a_232314cuda3std3__419piecewise_constructE,@object
	.size		_ZN40_INTERNAL_44a75cbb_4_k_cu_c55df92a_232314cuda3std3__419piecewise_constructE,(_ZN40_INTERNAL_44a75cbb_4_k_cu_c55df92a_232314cuda3std3__45__cpo4cendE - _ZN40_INTERNAL_44a75cbb_4_k_cu_c55df92a_232314cuda3std3__419piecewise_constructE)
_ZN40_INTERNAL_44a75cbb_4_k_cu_c55df92a_232314cuda3std3__419piecewise_constructE:
	.zero		1
	.type		_ZN40_INTERNAL_44a75cbb_4_k_cu_c55df92a_232314cuda3std3__45__cpo4cendE,@object
	.size		_ZN40_INTERNAL_44a75cbb_4_k_cu_c55df92a_232314cuda3std3__45__cpo4cendE,(_ZN40_INTERNAL_44a75cbb_4_k_cu_c55df92a_232314cuda3std6ranges3__45__cpo4swapE - _ZN40_INTERNAL_44a75cbb_4_k_cu_c55df92a_232314cuda3std3__45__cpo4cendE)
_ZN40_INTERNAL_44a75cbb_4_k_cu_c55df92a_232314cuda3std3__45__cpo4cendE:
	.zero		1
	.type		_ZN40_INTERNAL_44a75cbb_4_k_cu_c55df92a_232314cuda3std6ranges3__45__cpo4swapE,@object
	.size		_ZN40_INTERNAL_44a75cbb_4_k_cu_c55df92a_232314cuda3std6ranges3__45__cpo4swapE,(.L_7 - _ZN40_INTERNAL_44a75cbb_4_k_cu_c55df92a_232314cuda3std6ranges3__45__cpo4swapE)
_ZN40_INTERNAL_44a75cbb_4_k_cu_c55df92a_232314cuda3std6ranges3__45__cpo4swapE:
	.zero		1
.L_7:


//--------------------- .nv.constant0._ZN7cutlass13device_kernelINS_4gemm6kernel13GemmUniversalIN4cute5tupleIJiiiiEEENS1_10collective13CollectiveMmaINS1_37MainloopSm90TmaGmmaWarpSpecializedFP8ILi3ENS5_IJNS4_1CILi2EEESB_NSA_ILi1EEEEEENS1_35KernelTmaWarpSpecializedCooperativeEEENS5_IJNSA_ILi256EEESG_NSA_ILi128EEEEEENS_12float_e4m3_tENS5_IJlSC_lEEESJ_SK_NS4_8TiledMMAINS4_8MMA_AtomIJNS4_4SM904GMMA31MMA_64x256x32_F32E4M3E4M3_SS_TNILNSO_7ScaleInE1ELSQ_1EEEEEENS4_6LayoutINS5_IJSB_SC_SC_EEENS5_IJSC_NSA_ILi0EEESV_EEEEENS5_IJNS4_10UnderscoreESY_SY_EEEEENS4_23SM90_TMA_LOAD_MULTICASTENS4_14ComposedLayoutINS4_7SwizzleILi3ELi4ELi3EEENS4_18smem_ptr_flag_bitsILi8EEENST_INS5_IJNSA_ILi8EEESH_EEENS5_IJSH_SC_EEEEEEEvNS4_8identityES11_S1B_vS1C_EENS_8epilogue10collective6detail29Sm90TmaWarpSpecializedAdapterINS1F_15DefaultEpilogueISJ_SK_SK_NS1E_6thread17LinearCombinationISJ_Li1EffLNS1J_9ScaleType4KindE0ELNS_15FloatRoundStyleE2ESJ_EENS1_15EpilogueDefaultEEEEEvvEEEEvNT_6ParamsE --------------------------
	.section	.nv.constant0._ZN7cutlass13device_kernelINS_4gemm6kernel13GemmUniversalIN4cute5tupleIJiiiiEEENS1_10collective13CollectiveMmaINS1_37MainloopSm90TmaGmmaWarpSpecializedFP8ILi3ENS5_IJNS4_1CILi2EEESB_NSA_ILi1EEEEEENS1_35KernelTmaWarpSpecializedCooperativeEEENS5_IJNSA_ILi256EEESG_NSA_ILi128EEEEEENS_12float_e4m3_tENS5_IJlSC_lEEESJ_SK_NS4_8TiledMMAINS4_8MMA_AtomIJNS4_4SM904GMMA31MMA_64x256x32_F32E4M3E4M3_SS_TNILNSO_7ScaleInE1ELSQ_1EEEEEENS4_6LayoutINS5_IJSB_SC_SC_EEENS5_IJSC_NSA_ILi0EEESV_EEEEENS5_IJNS4_10UnderscoreESY_SY_EEEEENS4_23SM90_TMA_LOAD_MULTICASTENS4_14ComposedLayoutINS4_7SwizzleILi3ELi4ELi3EEENS4_18smem_ptr_flag_bitsILi8EEENST_INS5_IJNSA_ILi8EEESH_EEENS5_IJSH_SC_EEEEEEEvNS4_8identityES11_S1B_vS1C_EENS_8epilogue10collective6detail29Sm90TmaWarpSpecializedAdapterINS1F_15DefaultEpilogueISJ_SK_SK_NS1E_6thread17LinearCombinationISJ_Li1EffLNS1J_9ScaleType4KindE0ELNS_15FloatRoundStyleE2ESJ_EENS1_15EpilogueDefaultEEEEEvvEEEEvNT_6ParamsE,"a",@progbits
	.sectionflags	@""
	.align	4
.nv.constant0._ZN7cutlass13device_kernelINS_4gemm6kernel13GemmUniversalIN4cute5tupleIJiiiiEEENS1_10collective13CollectiveMmaINS1_37MainloopSm90TmaGmmaWarpSpecializedFP8ILi3ENS5_IJNS4_1CILi2EEESB_NSA_ILi1EEEEEENS1_35KernelTmaWarpSpecializedCooperativeEEENS5_IJNSA_ILi256EEESG_NSA_ILi128EEEEEENS_12float_e4m3_tENS5_IJlSC_lEEESJ_SK_NS4_8TiledMMAINS4_8MMA_AtomIJNS4_4SM904GMMA31MMA_64x256x32_F32E4M3E4M3_SS_TNILNSO_7ScaleInE1ELSQ_1EEEEEENS4_6LayoutINS5_IJSB_SC_SC_EEENS5_IJSC_NSA_ILi0EEESV_EEEEENS5_IJNS4_10UnderscoreESY_SY_EEEEENS4_23SM90_TMA_LOAD_MULTICASTENS4_14ComposedLayoutINS4_7SwizzleILi3ELi4ELi3EEENS4_18smem_ptr_flag_bitsILi8EEENST_INS5_IJNSA_ILi8EEESH_EEENS5_IJSH_SC_EEEEEEEvNS4_8identityES11_S1B_vS1C_EENS_8epilogue10collective6detail29Sm90TmaWarpSpecializedAdapterINS1F_15DefaultEpilogueISJ_SK_SK_NS1E_6thread17LinearCombinationISJ_Li1EffLNS1J_9ScaleType4KindE0ELNS_15FloatRoundStyleE2ESJ_EENS1_15EpilogueDefaultEEEEEvvEEEEvNT_6ParamsE:
	.zero		1664


//--------------------- SYMBOLS --------------------------

	.type		.nv.reservedSmem.offset0,@object
	.size		.nv.reservedSmem.offset0,0x4
